//
// Generated by NVIDIA NVVM Compiler
//
// Compiler Build ID: CL-36424714
// Cuda compilation tools, release 13.0, V13.0.88
// Based on NVVM 20.0.0
//

.version 9.0
.target sm_100
.address_size 64

	// .globl	_Z12Sgemm_kernelILi128ELi8ELi128ELi8ELi8ELb0EEvPfS0_S0_iii
// _ZZ12Sgemm_kernelILi128ELi8ELi128ELi8ELi8ELb0EEvPfS0_S0_iiiE2As has been demoted
// _ZZ12Sgemm_kernelILi128ELi8ELi128ELi8ELi8ELb0EEvPfS0_S0_iiiE2Bs has been demoted

.visible .entry _Z12Sgemm_kernelILi128ELi8ELi128ELi8ELi8ELb0EEvPfS0_S0_iii(
	.param .u64 .ptr .align 1 _Z12Sgemm_kernelILi128ELi8ELi128ELi8ELi8ELb0EEvPfS0_S0_iii_param_0,
	.param .u64 .ptr .align 1 _Z12Sgemm_kernelILi128ELi8ELi128ELi8ELi8ELb0EEvPfS0_S0_iii_param_1,
	.param .u64 .ptr .align 1 _Z12Sgemm_kernelILi128ELi8ELi128ELi8ELi8ELb0EEvPfS0_S0_iii_param_2,
	.param .u32 _Z12Sgemm_kernelILi128ELi8ELi128ELi8ELi8ELb0EEvPfS0_S0_iii_param_3,
	.param .u32 _Z12Sgemm_kernelILi128ELi8ELi128ELi8ELi8ELb0EEvPfS0_S0_iii_param_4,
	.param .u32 _Z12Sgemm_kernelILi128ELi8ELi128ELi8ELi8ELb0EEvPfS0_S0_iii_param_5
)
{
	.reg .pred 	%p<4>;
	.reg .b16 	%rs<9>;
	.reg .b32 	%r<110>;
	.reg .b32 	%f<867>;
	.reg .b64 	%rd<37>;
	// demoted variable
	.shared .align 4 .b8 _ZZ12Sgemm_kernelILi128ELi8ELi128ELi8ELi8ELb0EEvPfS0_S0_iiiE2As[8192];
	// demoted variable
	.shared .align 4 .b8 _ZZ12Sgemm_kernelILi128ELi8ELi128ELi8ELi8ELb0EEvPfS0_S0_iiiE2Bs[8192];
	ld.param.u64 	%rd6, [_Z12Sgemm_kernelILi128ELi8ELi128ELi8ELi8ELb0EEvPfS0_S0_iii_param_0];
	ld.param.u64 	%rd4, [_Z12Sgemm_kernelILi128ELi8ELi128ELi8ELi8ELb0EEvPfS0_S0_iii_param_1];
	ld.param.u32 	%r11, [_Z12Sgemm_kernelILi128ELi8ELi128ELi8ELi8ELb0EEvPfS0_S0_iii_param_4];
	ld.param.u32 	%r12, [_Z12Sgemm_kernelILi128ELi8ELi128ELi8ELi8ELb0EEvPfS0_S0_iii_param_5];
	cvta.to.global.u64 	%rd7, %rd6;
	cvta.to.global.u64 	%rd8, %rd4;
	mov.u32 	%r15, %ctaid.x;
	mov.u32 	%r16, %ctaid.y;
	mov.u32 	%r17, %tid.x;
	mov.u32 	%r18, %tid.y;
	shl.b32 	%r19, %r18, 4;
	add.s32 	%r20, %r19, %r17;
	cvt.u16.u32 	%rs1, %r17;
	cvt.u16.u32 	%rs2, %r19;
	add.s16 	%rs3, %rs2, %rs1;
	shr.u16 	%rs4, %rs3, 1;
	cvt.u32.u16 	%r21, %rs4;
	shr.u32 	%r22, %r20, 5;
	shl.b32 	%r23, %r17, 2;
	and.b32  	%r24, %r23, 4;
	shl.b32 	%r25, %r20, 2;
	and.b32  	%r26, %r25, 124;
	mul.lo.s32 	%r27, %r16, %r12;
	shl.b32 	%r28, %r27, 7;
	cvt.s64.s32 	%rd9, %r28;
	shl.b32 	%r29, %r15, 7;
	mul.wide.u32 	%rd10, %r29, 4;
	add.s64 	%rd11, %rd8, %rd10;
	mad.lo.s32 	%r30, %r12, %r21, %r24;
	cvt.s64.s32 	%rd12, %r30;
	add.s64 	%rd13, %rd9, %rd12;
	shl.b64 	%rd14, %rd13, 2;
	add.s64 	%rd15, %rd14, %rd7;
	ld.global.nc.v4.f32 	{%f862, %f861, %f860, %f859}, [%rd15];
	shl.b32 	%r31, %r17, 11;
	and.b32  	%r32, %r31, 2048;
	mov.u32 	%r33, _ZZ12Sgemm_kernelILi128ELi8ELi128ELi8ELi8ELb0EEvPfS0_S0_iiiE2As;
	add.s32 	%r34, %r33, %r32;
	mul.wide.u16 	%r35, %rs4, 4;
	add.s32 	%r36, %r34, %r35;
	st.shared.f32 	[%r36], %f862;
	st.shared.f32 	[%r36+512], %f861;
	st.shared.f32 	[%r36+1024], %f860;
	st.shared.f32 	[%r36+1536], %f859;
	shl.b32 	%r37, %r22, 9;
	mov.u32 	%r38, _ZZ12Sgemm_kernelILi128ELi8ELi128ELi8ELi8ELb0EEvPfS0_S0_iiiE2Bs;
	add.s32 	%r39, %r38, %r37;
	shl.b32 	%r40, %r20, 4;
	and.b32  	%r41, %r40, 496;
	add.s32 	%r42, %r39, %r41;
	mad.lo.s32 	%r43, %r11, %r22, %r26;
	mul.wide.s32 	%rd16, %r43, 4;
	add.s64 	%rd17, %rd11, %rd16;
	ld.global.nc.v4.f32 	{%f287, %f288, %f289, %f290}, [%rd17];
	st.shared.v4.f32 	[%r42], {%f287, %f288, %f289, %f290};
	bar.sync 	0;
	shl.b32 	%r44, %r18, 5;
	add.s32 	%r45, %r33, %r44;
	ld.shared.v4.f32 	{%f842, %f841, %f840, %f839}, [%r45];
	ld.shared.v4.f32 	{%f838, %f837, %f836, %f835}, [%r45+16];
	shl.b32 	%r46, %r17, 5;
	add.s32 	%r47, %r38, %r46;
	ld.shared.v4.f32 	{%f850, %f849, %f848, %f847}, [%r47];
	ld.shared.v4.f32 	{%f846, %f845, %f844, %f843}, [%r47+16];
	add.s64 	%rd36, %rd15, 32;
	add.s32 	%r48, %r22, 8;
	mad.lo.s32 	%r106, %r11, %r48, %r26;
	mov.b32 	%r108, 0;
	mov.b32 	%r107, 1;
	mov.f32 	%f771, 0f00000000;
	mov.f32 	%f772, %f771;
	mov.f32 	%f773, %f771;
	mov.f32 	%f774, %f771;
	mov.f32 	%f775, %f771;
	mov.f32 	%f776, %f771;
	mov.f32 	%f777, %f771;
	mov.f32 	%f778, %f771;
	mov.f32 	%f779, %f771;
	mov.f32 	%f780, %f771;
	mov.f32 	%f781, %f771;
	mov.f32 	%f782, %f771;
	mov.f32 	%f783, %f771;
	mov.f32 	%f784, %f771;
	mov.f32 	%f785, %f771;
	mov.f32 	%f786, %f771;
	mov.f32 	%f787, %f771;
	mov.f32 	%f788, %f771;
	mov.f32 	%f789, %f771;
	mov.f32 	%f790, %f771;
	mov.f32 	%f791, %f771;
	mov.f32 	%f792, %f771;
	mov.f32 	%f793, %f771;
	mov.f32 	%f794, %f771;
	mov.f32 	%f795, %f771;
	mov.f32 	%f796, %f771;
	mov.f32 	%f797, %f771;
	mov.f32 	%f798, %f771;
	mov.f32 	%f799, %f771;
	mov.f32 	%f800, %f771;
	mov.f32 	%f801, %f771;
	mov.f32 	%f802, %f771;
	mov.f32 	%f803, %f771;
	mov.f32 	%f804, %f771;
	mov.f32 	%f805, %f771;
	mov.f32 	%f806, %f771;
	mov.f32 	%f807, %f771;
	mov.f32 	%f808, %f771;
	mov.f32 	%f809, %f771;
	mov.f32 	%f810, %f771;
	mov.f32 	%f811, %f771;
	mov.f32 	%f812, %f771;
	mov.f32 	%f813, %f771;
	mov.f32 	%f814, %f771;
	mov.f32 	%f815, %f771;
	mov.f32 	%f816, %f771;
	mov.f32 	%f817, %f771;
	mov.f32 	%f818, %f771;
	mov.f32 	%f819, %f771;
	mov.f32 	%f820, %f771;
	mov.f32 	%f821, %f771;
	mov.f32 	%f822, %f771;
	mov.f32 	%f823, %f771;
	mov.f32 	%f824, %f771;
	mov.f32 	%f825, %f771;
	mov.f32 	%f826, %f771;
	mov.f32 	%f827, %f771;
	mov.f32 	%f828, %f771;
	mov.f32 	%f829, %f771;
	mov.f32 	%f830, %f771;
	mov.f32 	%f831, %f771;
	mov.f32 	%f832, %f771;
	mov.f32 	%f833, %f771;
	mov.f32 	%f834, %f771;
$L__BB0_1:
	ld.param.u32 	%r103, [_Z12Sgemm_kernelILi128ELi8ELi128ELi8ELi8ELb0EEvPfS0_S0_iii_param_5];
	add.s32 	%r108, %r108, 8;
	setp.ge.s32 	%p1, %r108, %r103;
	@%p1 bra 	$L__BB0_3;
	ld.param.u64 	%rd34, [_Z12Sgemm_kernelILi128ELi8ELi128ELi8ELi8ELb0EEvPfS0_S0_iii_param_1];
	ld.global.nc.v4.f32 	{%f862, %f861, %f860, %f859}, [%rd36];
	cvta.to.global.u64 	%rd18, %rd34;
	mov.u32 	%r49, %ctaid.x;
	shl.b32 	%r50, %r49, 7;
	mul.wide.u32 	%rd19, %r50, 4;
	add.s64 	%rd20, %rd18, %rd19;
	mul.wide.s32 	%rd21, %r106, 4;
	add.s64 	%rd22, %rd20, %rd21;
	ld.global.nc.v4.f32 	{%f866, %f865, %f864, %f863}, [%rd22];
$L__BB0_3:
	ld.param.u32 	%r104, [_Z12Sgemm_kernelILi128ELi8ELi128ELi8ELi8ELb0EEvPfS0_S0_iii_param_5];
	setp.ge.s32 	%p2, %r108, %r104;
	shl.b32 	%r51, %r107, 12;
	xor.b32  	%r52, %r51, 4096;
	mov.u32 	%r53, _ZZ12Sgemm_kernelILi128ELi8ELi128ELi8ELi8ELb0EEvPfS0_S0_iiiE2As;
	add.s32 	%r54, %r53, %r52;
	mov.u32 	%r55, _ZZ12Sgemm_kernelILi128ELi8ELi128ELi8ELi8ELb0EEvPfS0_S0_iiiE2Bs;
	add.s32 	%r56, %r55, %r52;
	mov.u32 	%r57, %tid.y;
	shl.b32 	%r58, %r57, 5;
	add.s32 	%r59, %r54, %r58;
	ld.shared.v4.f32 	{%f291, %f292, %f293, %f294}, [%r59+512];
	ld.shared.v4.f32 	{%f295, %f296, %f297, %f298}, [%r59+528];
	mov.u32 	%r60, %tid.x;
	shl.b32 	%r61, %r60, 5;
	add.s32 	%r62, %r56, %r61;
	ld.shared.v4.f32 	{%f299, %f300, %f301, %f302}, [%r62+512];
	ld.shared.v4.f32 	{%f303, %f304, %f305, %f306}, [%r62+528];
	fma.rn.f32 	%f307, %f842, %f850, %f834;
	fma.rn.f32 	%f308, %f842, %f849, %f833;
	fma.rn.f32 	%f309, %f842, %f848, %f832;
	fma.rn.f32 	%f310, %f842, %f847, %f831;
	fma.rn.f32 	%f311, %f842, %f846, %f830;
	fma.rn.f32 	%f312, %f842, %f845, %f829;
	fma.rn.f32 	%f313, %f842, %f844, %f828;
	fma.rn.f32 	%f314, %f842, %f843, %f827;
	fma.rn.f32 	%f315, %f841, %f850, %f826;
	fma.rn.f32 	%f316, %f841, %f849, %f825;
	fma.rn.f32 	%f317, %f841, %f848, %f824;
	fma.rn.f32 	%f318, %f841, %f847, %f823;
	fma.rn.f32 	%f319, %f841, %f846, %f822;
	fma.rn.f32 	%f320, %f841, %f845, %f821;
	fma.rn.f32 	%f321, %f841, %f844, %f820;
	fma.rn.f32 	%f322, %f841, %f843, %f819;
	fma.rn.f32 	%f323, %f840, %f850, %f818;
	fma.rn.f32 	%f324, %f840, %f849, %f817;
	fma.rn.f32 	%f325, %f840, %f848, %f816;
	fma.rn.f32 	%f326, %f840, %f847, %f815;
	fma.rn.f32 	%f327, %f840, %f846, %f814;
	fma.rn.f32 	%f328, %f840, %f845, %f813;
	fma.rn.f32 	%f329, %f840, %f844, %f812;
	fma.rn.f32 	%f330, %f840, %f843, %f811;
	fma.rn.f32 	%f331, %f839, %f850, %f810;
	fma.rn.f32 	%f332, %f839, %f849, %f809;
	fma.rn.f32 	%f333, %f839, %f848, %f808;
	fma.rn.f32 	%f334, %f839, %f847, %f807;
	fma.rn.f32 	%f335, %f839, %f846, %f806;
	fma.rn.f32 	%f336, %f839, %f845, %f805;
	fma.rn.f32 	%f337, %f839, %f844, %f804;
	fma.rn.f32 	%f338, %f839, %f843, %f803;
	fma.rn.f32 	%f339, %f838, %f850, %f802;
	fma.rn.f32 	%f340, %f838, %f849, %f801;
	fma.rn.f32 	%f341, %f838, %f848, %f800;
	fma.rn.f32 	%f342, %f838, %f847, %f799;
	fma.rn.f32 	%f343, %f838, %f846, %f798;
	fma.rn.f32 	%f344, %f838, %f845, %f797;
	fma.rn.f32 	%f345, %f838, %f844, %f796;
	fma.rn.f32 	%f346, %f838, %f843, %f795;
	fma.rn.f32 	%f347, %f837, %f850, %f794;
	fma.rn.f32 	%f348, %f837, %f849, %f793;
	fma.rn.f32 	%f349, %f837, %f848, %f792;
	fma.rn.f32 	%f350, %f837, %f847, %f791;
	fma.rn.f32 	%f351, %f837, %f846, %f790;
	fma.rn.f32 	%f352, %f837, %f845, %f789;
	fma.rn.f32 	%f353, %f837, %f844, %f788;
	fma.rn.f32 	%f354, %f837, %f843, %f787;
	fma.rn.f32 	%f355, %f836, %f850, %f786;
	fma.rn.f32 	%f356, %f836, %f849, %f785;
	fma.rn.f32 	%f357, %f836, %f848, %f784;
	fma.rn.f32 	%f358, %f836, %f847, %f783;
	fma.rn.f32 	%f359, %f836, %f846, %f782;
	fma.rn.f32 	%f360, %f836, %f845, %f781;
	fma.rn.f32 	%f361, %f836, %f844, %f780;
	fma.rn.f32 	%f362, %f836, %f843, %f779;
	fma.rn.f32 	%f363, %f835, %f850, %f778;
	fma.rn.f32 	%f364, %f835, %f849, %f777;
	fma.rn.f32 	%f365, %f835, %f848, %f776;
	fma.rn.f32 	%f366, %f835, %f847, %f775;
	fma.rn.f32 	%f367, %f835, %f846, %f774;
	fma.rn.f32 	%f368, %f835, %f845, %f773;
	fma.rn.f32 	%f369, %f835, %f844, %f772;
	fma.rn.f32 	%f370, %f835, %f843, %f771;
	ld.shared.v4.f32 	{%f371, %f372, %f373, %f374}, [%r59+1024];
	ld.shared.v4.f32 	{%f375, %f376, %f377, %f378}, [%r59+1040];
	ld.shared.v4.f32 	{%f379, %f380, %f381, %f382}, [%r62+1024];
	ld.shared.v4.f32 	{%f383, %f384, %f385, %f386}, [%r62+1040];
	fma.rn.f32 	%f387, %f291, %f299, %f307;
	fma.rn.f32 	%f388, %f291, %f300, %f308;
	fma.rn.f32 	%f389, %f291, %f301, %f309;
	fma.rn.f32 	%f390, %f291, %f302, %f310;
	fma.rn.f32 	%f391, %f291, %f303, %f311;
	fma.rn.f32 	%f392, %f291, %f304, %f312;
	fma.rn.f32 	%f393, %f291, %f305, %f313;
	fma.rn.f32 	%f394, %f291, %f306, %f314;
	fma.rn.f32 	%f395, %f292, %f299, %f315;
	fma.rn.f32 	%f396, %f292, %f300, %f316;
	fma.rn.f32 	%f397, %f292, %f301, %f317;
	fma.rn.f32 	%f398, %f292, %f302, %f318;
	fma.rn.f32 	%f399, %f292, %f303, %f319;
	fma.rn.f32 	%f400, %f292, %f304, %f320;
	fma.rn.f32 	%f401, %f292, %f305, %f321;
	fma.rn.f32 	%f402, %f292, %f306, %f322;
	fma.rn.f32 	%f403, %f293, %f299, %f323;
	fma.rn.f32 	%f404, %f293, %f300, %f324;
	fma.rn.f32 	%f405, %f293, %f301, %f325;
	fma.rn.f32 	%f406, %f293, %f302, %f326;
	fma.rn.f32 	%f407, %f293, %f303, %f327;
	fma.rn.f32 	%f408, %f293, %f304, %f328;
	fma.rn.f32 	%f409, %f293, %f305, %f329;
	fma.rn.f32 	%f410, %f293, %f306, %f330;
	fma.rn.f32 	%f411, %f294, %f299, %f331;
	fma.rn.f32 	%f412, %f294, %f300, %f332;
	fma.rn.f32 	%f413, %f294, %f301, %f333;
	fma.rn.f32 	%f414, %f294, %f302, %f334;
	fma.rn.f32 	%f415, %f294, %f303, %f335;
	fma.rn.f32 	%f416, %f294, %f304, %f336;
	fma.rn.f32 	%f417, %f294, %f305, %f337;
	fma.rn.f32 	%f418, %f294, %f306, %f338;
	fma.rn.f32 	%f419, %f295, %f299, %f339;
	fma.rn.f32 	%f420, %f295, %f300, %f340;
	fma.rn.f32 	%f421, %f295, %f301, %f341;
	fma.rn.f32 	%f422, %f295, %f302, %f342;
	fma.rn.f32 	%f423, %f295, %f303, %f343;
	fma.rn.f32 	%f424, %f295, %f304, %f344;
	fma.rn.f32 	%f425, %f295, %f305, %f345;
	fma.rn.f32 	%f426, %f295, %f306, %f346;
	fma.rn.f32 	%f427, %f296, %f299, %f347;
	fma.rn.f32 	%f428, %f296, %f300, %f348;
	fma.rn.f32 	%f429, %f296, %f301, %f349;
	fma.rn.f32 	%f430, %f296, %f302, %f350;
	fma.rn.f32 	%f431, %f296, %f303, %f351;
	fma.rn.f32 	%f432, %f296, %f304, %f352;
	fma.rn.f32 	%f433, %f296, %f305, %f353;
	fma.rn.f32 	%f434, %f296, %f306, %f354;
	fma.rn.f32 	%f435, %f297, %f299, %f355;
	fma.rn.f32 	%f436, %f297, %f300, %f356;
	fma.rn.f32 	%f437, %f297, %f301, %f357;
	fma.rn.f32 	%f438, %f297, %f302, %f358;
	fma.rn.f32 	%f439, %f297, %f303, %f359;
	fma.rn.f32 	%f440, %f297, %f304, %f360;
	fma.rn.f32 	%f441, %f297, %f305, %f361;
	fma.rn.f32 	%f442, %f297, %f306, %f362;
	fma.rn.f32 	%f443, %f298, %f299, %f363;
	fma.rn.f32 	%f444, %f298, %f300, %f364;
	fma.rn.f32 	%f445, %f298, %f301, %f365;
	fma.rn.f32 	%f446, %f298, %f302, %f366;
	fma.rn.f32 	%f447, %f298, %f303, %f367;
	fma.rn.f32 	%f448, %f298, %f304, %f368;
	fma.rn.f32 	%f449, %f298, %f305, %f369;
	fma.rn.f32 	%f450, %f298, %f306, %f370;
	ld.shared.v4.f32 	{%f451, %f452, %f453, %f454}, [%r59+1536];
	ld.shared.v4.f32 	{%f455, %f456, %f457, %f458}, [%r59+1552];
	ld.shared.v4.f32 	{%f459, %f460, %f461, %f462}, [%r62+1536];
	ld.shared.v4.f32 	{%f463, %f464, %f465, %f466}, [%r62+1552];
	fma.rn.f32 	%f467, %f371, %f379, %f387;
	fma.rn.f32 	%f468, %f371, %f380, %f388;
	fma.rn.f32 	%f469, %f371, %f381, %f389;
	fma.rn.f32 	%f470, %f371, %f382, %f390;
	fma.rn.f32 	%f471, %f371, %f383, %f391;
	fma.rn.f32 	%f472, %f371, %f384, %f392;
	fma.rn.f32 	%f473, %f371, %f385, %f393;
	fma.rn.f32 	%f474, %f371, %f386, %f394;
	fma.rn.f32 	%f475, %f372, %f379, %f395;
	fma.rn.f32 	%f476, %f372, %f380, %f396;
	fma.rn.f32 	%f477, %f372, %f381, %f397;
	fma.rn.f32 	%f478, %f372, %f382, %f398;
	fma.rn.f32 	%f479, %f372, %f383, %f399;
	fma.rn.f32 	%f480, %f372, %f384, %f400;
	fma.rn.f32 	%f481, %f372, %f385, %f401;
	fma.rn.f32 	%f482, %f372, %f386, %f402;
	fma.rn.f32 	%f483, %f373, %f379, %f403;
	fma.rn.f32 	%f484, %f373, %f380, %f404;
	fma.rn.f32 	%f485, %f373, %f381, %f405;
	fma.rn.f32 	%f486, %f373, %f382, %f406;
	fma.rn.f32 	%f487, %f373, %f383, %f407;
	fma.rn.f32 	%f488, %f373, %f384, %f408;
	fma.rn.f32 	%f489, %f373, %f385, %f409;
	fma.rn.f32 	%f490, %f373, %f386, %f410;
	fma.rn.f32 	%f491, %f374, %f379, %f411;
	fma.rn.f32 	%f492, %f374, %f380, %f412;
	fma.rn.f32 	%f493, %f374, %f381, %f413;
	fma.rn.f32 	%f494, %f374, %f382, %f414;
	fma.rn.f32 	%f495, %f374, %f383, %f415;
	fma.rn.f32 	%f496, %f374, %f384, %f416;
	fma.rn.f32 	%f497, %f374, %f385, %f417;
	fma.rn.f32 	%f498, %f374, %f386, %f418;
	fma.rn.f32 	%f499, %f375, %f379, %f419;
	fma.rn.f32 	%f500, %f375, %f380, %f420;
	fma.rn.f32 	%f501, %f375, %f381, %f421;
	fma.rn.f32 	%f502, %f375, %f382, %f422;
	fma.rn.f32 	%f503, %f375, %f383, %f423;
	fma.rn.f32 	%f504, %f375, %f384, %f424;
	fma.rn.f32 	%f505, %f375, %f385, %f425;
	fma.rn.f32 	%f506, %f375, %f386, %f426;
	fma.rn.f32 	%f507, %f376, %f379, %f427;
	fma.rn.f32 	%f508, %f376, %f380, %f428;
	fma.rn.f32 	%f509, %f376, %f381, %f429;
	fma.rn.f32 	%f510, %f376, %f382, %f430;
	fma.rn.f32 	%f511, %f376, %f383, %f431;
	fma.rn.f32 	%f512, %f376, %f384, %f432;
	fma.rn.f32 	%f513, %f376, %f385, %f433;
	fma.rn.f32 	%f514, %f376, %f386, %f434;
	fma.rn.f32 	%f515, %f377, %f379, %f435;
	fma.rn.f32 	%f516, %f377, %f380, %f436;
	fma.rn.f32 	%f517, %f377, %f381, %f437;
	fma.rn.f32 	%f518, %f377, %f382, %f438;
	fma.rn.f32 	%f519, %f377, %f383, %f439;
	fma.rn.f32 	%f520, %f377, %f384, %f440;
	fma.rn.f32 	%f521, %f377, %f385, %f441;
	fma.rn.f32 	%f522, %f377, %f386, %f442;
	fma.rn.f32 	%f523, %f378, %f379, %f443;
	fma.rn.f32 	%f524, %f378, %f380, %f444;
	fma.rn.f32 	%f525, %f378, %f381, %f445;
	fma.rn.f32 	%f526, %f378, %f382, %f446;
	fma.rn.f32 	%f527, %f378, %f383, %f447;
	fma.rn.f32 	%f528, %f378, %f384, %f448;
	fma.rn.f32 	%f529, %f378, %f385, %f449;
	fma.rn.f32 	%f530, %f378, %f386, %f450;
	ld.shared.v4.f32 	{%f531, %f532, %f533, %f534}, [%r59+2048];
	ld.shared.v4.f32 	{%f535, %f536, %f537, %f538}, [%r59+2064];
	ld.shared.v4.f32 	{%f539, %f540, %f541, %f542}, [%r62+2048];
	ld.shared.v4.f32 	{%f543, %f544, %f545, %f546}, [%r62+2064];
	fma.rn.f32 	%f547, %f451, %f459, %f467;
	fma.rn.f32 	%f548, %f451, %f460, %f468;
	fma.rn.f32 	%f549, %f451, %f461, %f469;
	fma.rn.f32 	%f550, %f451, %f462, %f470;
	fma.rn.f32 	%f551, %f451, %f463, %f471;
	fma.rn.f32 	%f552, %f451, %f464, %f472;
	fma.rn.f32 	%f553, %f451, %f465, %f473;
	fma.rn.f32 	%f554, %f451, %f466, %f474;
	fma.rn.f32 	%f555, %f452, %f459, %f475;
	fma.rn.f32 	%f556, %f452, %f460, %f476;
	fma.rn.f32 	%f557, %f452, %f461, %f477;
	fma.rn.f32 	%f558, %f452, %f462, %f478;
	fma.rn.f32 	%f559, %f452, %f463, %f479;
	fma.rn.f32 	%f560, %f452, %f464, %f480;
	fma.rn.f32 	%f561, %f452, %f465, %f481;
	fma.rn.f32 	%f562, %f452, %f466, %f482;
	fma.rn.f32 	%f563, %f453, %f459, %f483;
	fma.rn.f32 	%f564, %f453, %f460, %f484;
	fma.rn.f32 	%f565, %f453, %f461, %f485;
	fma.rn.f32 	%f566, %f453, %f462, %f486;
	fma.rn.f32 	%f567, %f453, %f463, %f487;
	fma.rn.f32 	%f568, %f453, %f464, %f488;
	fma.rn.f32 	%f569, %f453, %f465, %f489;
	fma.rn.f32 	%f570, %f453, %f466, %f490;
	fma.rn.f32 	%f571, %f454, %f459, %f491;
	fma.rn.f32 	%f572, %f454, %f460, %f492;
	fma.rn.f32 	%f573, %f454, %f461, %f493;
	fma.rn.f32 	%f574, %f454, %f462, %f494;
	fma.rn.f32 	%f575, %f454, %f463, %f495;
	fma.rn.f32 	%f576, %f454, %f464, %f496;
	fma.rn.f32 	%f577, %f454, %f465, %f497;
	fma.rn.f32 	%f578, %f454, %f466, %f498;
	fma.rn.f32 	%f579, %f455, %f459, %f499;
	fma.rn.f32 	%f580, %f455, %f460, %f500;
	fma.rn.f32 	%f581, %f455, %f461, %f501;
	fma.rn.f32 	%f582, %f455, %f462, %f502;
	fma.rn.f32 	%f583, %f455, %f463, %f503;
	fma.rn.f32 	%f584, %f455, %f464, %f504;
	fma.rn.f32 	%f585, %f455, %f465, %f505;
	fma.rn.f32 	%f586, %f455, %f466, %f506;
	fma.rn.f32 	%f587, %f456, %f459, %f507;
	fma.rn.f32 	%f588, %f456, %f460, %f508;
	fma.rn.f32 	%f589, %f456, %f461, %f509;
	fma.rn.f32 	%f590, %f456, %f462, %f510;
	fma.rn.f32 	%f591, %f456, %f463, %f511;
	fma.rn.f32 	%f592, %f456, %f464, %f512;
	fma.rn.f32 	%f593, %f456, %f465, %f513;
	fma.rn.f32 	%f594, %f456, %f466, %f514;
	fma.rn.f32 	%f595, %f457, %f459, %f515;
	fma.rn.f32 	%f596, %f457, %f460, %f516;
	fma.rn.f32 	%f597, %f457, %f461, %f517;
	fma.rn.f32 	%f598, %f457, %f462, %f518;
	fma.rn.f32 	%f599, %f457, %f463, %f519;
	fma.rn.f32 	%f600, %f457, %f464, %f520;
	fma.rn.f32 	%f601, %f457, %f465, %f521;
	fma.rn.f32 	%f602, %f457, %f466, %f522;
	fma.rn.f32 	%f603, %f458, %f459, %f523;
	fma.rn.f32 	%f604, %f458, %f460, %f524;
	fma.rn.f32 	%f605, %f458, %f461, %f525;
	fma.rn.f32 	%f606, %f458, %f462, %f526;
	fma.rn.f32 	%f607, %f458, %f463, %f527;
	fma.rn.f32 	%f608, %f458, %f464, %f528;
	fma.rn.f32 	%f609, %f458, %f465, %f529;
	fma.rn.f32 	%f610, %f458, %f466, %f530;
	ld.shared.v4.f32 	{%f611, %f612, %f613, %f614}, [%r59+2560];
	ld.shared.v4.f32 	{%f615, %f616, %f617, %f618}, [%r59+2576];
	ld.shared.v4.f32 	{%f619, %f620, %f621, %f622}, [%r62+2560];
	ld.shared.v4.f32 	{%f623, %f624, %f625, %f626}, [%r62+2576];
	fma.rn.f32 	%f627, %f531, %f539, %f547;
	fma.rn.f32 	%f628, %f531, %f540, %f548;
	fma.rn.f32 	%f629, %f531, %f541, %f549;
	fma.rn.f32 	%f630, %f531, %f542, %f550;
	fma.rn.f32 	%f631, %f531, %f543, %f551;
	fma.rn.f32 	%f632, %f531, %f544, %f552;
	fma.rn.f32 	%f633, %f531, %f545, %f553;
	fma.rn.f32 	%f634, %f531, %f546, %f554;
	fma.rn.f32 	%f635, %f532, %f539, %f555;
	fma.rn.f32 	%f636, %f532, %f540, %f556;
	fma.rn.f32 	%f637, %f532, %f541, %f557;
	fma.rn.f32 	%f638, %f532, %f542, %f558;
	fma.rn.f32 	%f639, %f532, %f543, %f559;
	fma.rn.f32 	%f640, %f532, %f544, %f560;
	fma.rn.f32 	%f641, %f532, %f545, %f561;
	fma.rn.f32 	%f642, %f532, %f546, %f562;
	fma.rn.f32 	%f643, %f533, %f539, %f563;
	fma.rn.f32 	%f644, %f533, %f540, %f564;
	fma.rn.f32 	%f645, %f533, %f541, %f565;
	fma.rn.f32 	%f646, %f533, %f542, %f566;
	fma.rn.f32 	%f647, %f533, %f543, %f567;
	fma.rn.f32 	%f648, %f533, %f544, %f568;
	fma.rn.f32 	%f649, %f533, %f545, %f569;
	fma.rn.f32 	%f650, %f533, %f546, %f570;
	fma.rn.f32 	%f651, %f534, %f539, %f571;
	fma.rn.f32 	%f652, %f534, %f540, %f572;
	fma.rn.f32 	%f653, %f534, %f541, %f573;
	fma.rn.f32 	%f654, %f534, %f542, %f574;
	fma.rn.f32 	%f655, %f534, %f543, %f575;
	fma.rn.f32 	%f656, %f534, %f544, %f576;
	fma.rn.f32 	%f657, %f534, %f545, %f577;
	fma.rn.f32 	%f658, %f534, %f546, %f578;
	fma.rn.f32 	%f659, %f535, %f539, %f579;
	fma.rn.f32 	%f660, %f535, %f540, %f580;
	fma.rn.f32 	%f661, %f535, %f541, %f581;
	fma.rn.f32 	%f662, %f535, %f542, %f582;
	fma.rn.f32 	%f663, %f535, %f543, %f583;
	fma.rn.f32 	%f664, %f535, %f544, %f584;
	fma.rn.f32 	%f665, %f535, %f545, %f585;
	fma.rn.f32 	%f666, %f535, %f546, %f586;
	fma.rn.f32 	%f667, %f536, %f539, %f587;
	fma.rn.f32 	%f668, %f536, %f540, %f588;
	fma.rn.f32 	%f669, %f536, %f541, %f589;
	fma.rn.f32 	%f670, %f536, %f542, %f590;
	fma.rn.f32 	%f671, %f536, %f543, %f591;
	fma.rn.f32 	%f672, %f536, %f544, %f592;
	fma.rn.f32 	%f673, %f536, %f545, %f593;
	fma.rn.f32 	%f674, %f536, %f546, %f594;
	fma.rn.f32 	%f675, %f537, %f539, %f595;
	fma.rn.f32 	%f676, %f537, %f540, %f596;
	fma.rn.f32 	%f677, %f537, %f541, %f597;
	fma.rn.f32 	%f678, %f537, %f542, %f598;
	fma.rn.f32 	%f679, %f537, %f543, %f599;
	fma.rn.f32 	%f680, %f537, %f544, %f600;
	fma.rn.f32 	%f681, %f537, %f545, %f601;
	fma.rn.f32 	%f682, %f537, %f546, %f602;
	fma.rn.f32 	%f683, %f538, %f539, %f603;
	fma.rn.f32 	%f684, %f538, %f540, %f604;
	fma.rn.f32 	%f685, %f538, %f541, %f605;
	fma.rn.f32 	%f686, %f538, %f542, %f606;
	fma.rn.f32 	%f687, %f538, %f543, %f607;
	fma.rn.f32 	%f688, %f538, %f544, %f608;
	fma.rn.f32 	%f689, %f538, %f545, %f609;
	fma.rn.f32 	%f690, %f538, %f546, %f610;
	ld.shared.v4.f32 	{%f691, %f692, %f693, %f694}, [%r59+3072];
	ld.shared.v4.f32 	{%f695, %f696, %f697, %f698}, [%r59+3088];
	ld.shared.v4.f32 	{%f699, %f700, %f701, %f702}, [%r62+3072];
	ld.shared.v4.f32 	{%f703, %f704, %f705, %f706}, [%r62+3088];
	fma.rn.f32 	%f707, %f611, %f619, %f627;
	fma.rn.f32 	%f708, %f611, %f620, %f628;
	fma.rn.f32 	%f709, %f611, %f621, %f629;
	fma.rn.f32 	%f710, %f611, %f622, %f630;
	fma.rn.f32 	%f711, %f611, %f623, %f631;
	fma.rn.f32 	%f712, %f611, %f624, %f632;
	fma.rn.f32 	%f713, %f611, %f625, %f633;
	fma.rn.f32 	%f714, %f611, %f626, %f634;
	fma.rn.f32 	%f715, %f612, %f619, %f635;
	fma.rn.f32 	%f716, %f612, %f620, %f636;
	fma.rn.f32 	%f717, %f612, %f621, %f637;
	fma.rn.f32 	%f718, %f612, %f622, %f638;
	fma.rn.f32 	%f719, %f612, %f623, %f639;
	fma.rn.f32 	%f720, %f612, %f624, %f640;
	fma.rn.f32 	%f721, %f612, %f625, %f641;
	fma.rn.f32 	%f722, %f612, %f626, %f642;
	fma.rn.f32 	%f723, %f613, %f619, %f643;
	fma.rn.f32 	%f724, %f613, %f620, %f644;
	fma.rn.f32 	%f725, %f613, %f621, %f645;
	fma.rn.f32 	%f726, %f613, %f622, %f646;
	fma.rn.f32 	%f727, %f613, %f623, %f647;
	fma.rn.f32 	%f728, %f613, %f624, %f648;
	fma.rn.f32 	%f729, %f613, %f625, %f649;
	fma.rn.f32 	%f730, %f613, %f626, %f650;
	fma.rn.f32 	%f731, %f614, %f619, %f651;
	fma.rn.f32 	%f732, %f614, %f620, %f652;
	fma.rn.f32 	%f733, %f614, %f621, %f653;
	fma.rn.f32 	%f734, %f614, %f622, %f654;
	fma.rn.f32 	%f735, %f614, %f623, %f655;
	fma.rn.f32 	%f736, %f614, %f624, %f656;
	fma.rn.f32 	%f737, %f614, %f625, %f657;
	fma.rn.f32 	%f738, %f614, %f626, %f658;
	fma.rn.f32 	%f739, %f615, %f619, %f659;
	fma.rn.f32 	%f740, %f615, %f620, %f660;
	fma.rn.f32 	%f741, %f615, %f621, %f661;
	fma.rn.f32 	%f742, %f615, %f622, %f662;
	fma.rn.f32 	%f743, %f615, %f623, %f663;
	fma.rn.f32 	%f744, %f615, %f624, %f664;
	fma.rn.f32 	%f745, %f615, %f625, %f665;
	fma.rn.f32 	%f746, %f615, %f626, %f666;
	fma.rn.f32 	%f747, %f616, %f619, %f667;
	fma.rn.f32 	%f748, %f616, %f620, %f668;
	fma.rn.f32 	%f749, %f616, %f621, %f669;
	fma.rn.f32 	%f750, %f616, %f622, %f670;
	fma.rn.f32 	%f751, %f616, %f623, %f671;
	fma.rn.f32 	%f752, %f616, %f624, %f672;
	fma.rn.f32 	%f753, %f616, %f625, %f673;
	fma.rn.f32 	%f754, %f616, %f626, %f674;
	fma.rn.f32 	%f755, %f617, %f619, %f675;
	fma.rn.f32 	%f756, %f617, %f620, %f676;
	fma.rn.f32 	%f757, %f617, %f621, %f677;
	fma.rn.f32 	%f758, %f617, %f622, %f678;
	fma.rn.f32 	%f759, %f617, %f623, %f679;
	fma.rn.f32 	%f760, %f617, %f624, %f680;
	fma.rn.f32 	%f761, %f617, %f625, %f681;
	fma.rn.f32 	%f762, %f617, %f626, %f682;
	fma.rn.f32 	%f763, %f618, %f619, %f683;
	fma.rn.f32 	%f764, %f618, %f620, %f684;
	fma.rn.f32 	%f765, %f618, %f621, %f685;
	fma.rn.f32 	%f766, %f618, %f622, %f686;
	fma.rn.f32 	%f767, %f618, %f623, %f687;
	fma.rn.f32 	%f768, %f618, %f624, %f688;
	fma.rn.f32 	%f769, %f618, %f625, %f689;
	fma.rn.f32 	%f770, %f618, %f626, %f690;
	ld.shared.v4.f32 	{%f128, %f127, %f126, %f125}, [%r59+3584];
	ld.shared.v4.f32 	{%f132, %f131, %f130, %f129}, [%r59+3600];
	ld.shared.v4.f32 	{%f136, %f135, %f134, %f133}, [%r62+3584];
	ld.shared.v4.f32 	{%f140, %f139, %f138, %f137}, [%r62+3600];
	fma.rn.f32 	%f141, %f691, %f699, %f707;
	fma.rn.f32 	%f142, %f691, %f700, %f708;
	fma.rn.f32 	%f143, %f691, %f701, %f709;
	fma.rn.f32 	%f144, %f691, %f702, %f710;
	fma.rn.f32 	%f145, %f691, %f703, %f711;
	fma.rn.f32 	%f146, %f691, %f704, %f712;
	fma.rn.f32 	%f147, %f691, %f705, %f713;
	fma.rn.f32 	%f148, %f691, %f706, %f714;
	fma.rn.f32 	%f149, %f692, %f699, %f715;
	fma.rn.f32 	%f150, %f692, %f700, %f716;
	fma.rn.f32 	%f151, %f692, %f701, %f717;
	fma.rn.f32 	%f152, %f692, %f702, %f718;
	fma.rn.f32 	%f153, %f692, %f703, %f719;
	fma.rn.f32 	%f154, %f692, %f704, %f720;
	fma.rn.f32 	%f155, %f692, %f705, %f721;
	fma.rn.f32 	%f156, %f692, %f706, %f722;
	fma.rn.f32 	%f157, %f693, %f699, %f723;
	fma.rn.f32 	%f158, %f693, %f700, %f724;
	fma.rn.f32 	%f159, %f693, %f701, %f725;
	fma.rn.f32 	%f160, %f693, %f702, %f726;
	fma.rn.f32 	%f161, %f693, %f703, %f727;
	fma.rn.f32 	%f162, %f693, %f704, %f728;
	fma.rn.f32 	%f163, %f693, %f705, %f729;
	fma.rn.f32 	%f164, %f693, %f706, %f730;
	fma.rn.f32 	%f165, %f694, %f699, %f731;
	fma.rn.f32 	%f166, %f694, %f700, %f732;
	fma.rn.f32 	%f167, %f694, %f701, %f733;
	fma.rn.f32 	%f168, %f694, %f702, %f734;
	fma.rn.f32 	%f169, %f694, %f703, %f735;
	fma.rn.f32 	%f170, %f694, %f704, %f736;
	fma.rn.f32 	%f171, %f694, %f705, %f737;
	fma.rn.f32 	%f172, %f694, %f706, %f738;
	fma.rn.f32 	%f173, %f695, %f699, %f739;
	fma.rn.f32 	%f174, %f695, %f700, %f740;
	fma.rn.f32 	%f175, %f695, %f701, %f741;
	fma.rn.f32 	%f176, %f695, %f702, %f742;
	fma.rn.f32 	%f177, %f695, %f703, %f743;
	fma.rn.f32 	%f178, %f695, %f704, %f744;
	fma.rn.f32 	%f179, %f695, %f705, %f745;
	fma.rn.f32 	%f180, %f695, %f706, %f746;
	fma.rn.f32 	%f181, %f696, %f699, %f747;
	fma.rn.f32 	%f182, %f696, %f700, %f748;
	fma.rn.f32 	%f183, %f696, %f701, %f749;
	fma.rn.f32 	%f184, %f696, %f702, %f750;
	fma.rn.f32 	%f185, %f696, %f703, %f751;
	fma.rn.f32 	%f186, %f696, %f704, %f752;
	fma.rn.f32 	%f187, %f696, %f705, %f753;
	fma.rn.f32 	%f188, %f696, %f706, %f754;
	fma.rn.f32 	%f189, %f697, %f699, %f755;
	fma.rn.f32 	%f190, %f697, %f700, %f756;
	fma.rn.f32 	%f191, %f697, %f701, %f757;
	fma.rn.f32 	%f192, %f697, %f702, %f758;
	fma.rn.f32 	%f193, %f697, %f703, %f759;
	fma.rn.f32 	%f194, %f697, %f704, %f760;
	fma.rn.f32 	%f195, %f697, %f705, %f761;
	fma.rn.f32 	%f196, %f697, %f706, %f762;
	fma.rn.f32 	%f197, %f698, %f699, %f763;
	fma.rn.f32 	%f198, %f698, %f700, %f764;
	fma.rn.f32 	%f199, %f698, %f701, %f765;
	fma.rn.f32 	%f200, %f698, %f702, %f766;
	fma.rn.f32 	%f201, %f698, %f703, %f767;
	fma.rn.f32 	%f202, %f698, %f704, %f768;
	fma.rn.f32 	%f203, %f698, %f705, %f769;
	fma.rn.f32 	%f204, %f698, %f706, %f770;
	mov.u32 	%r109, %r107;
	@%p2 bra 	$L__BB0_5;
	xor.b32  	%r109, %r107, 1;
	shl.b32 	%r63, %r107, 12;
	mov.u32 	%r64, _ZZ12Sgemm_kernelILi128ELi8ELi128ELi8ELi8ELb0EEvPfS0_S0_iiiE2As;
	add.s32 	%r65, %r64, %r63;
	mov.u32 	%r66, %tid.x;
	shl.b32 	%r67, %r66, 11;
	and.b32  	%r68, %r67, 2048;
	add.s32 	%r69, %r65, %r68;
	mov.u32 	%r70, %tid.y;
	shl.b32 	%r71, %r70, 4;
	add.s32 	%r72, %r71, %r66;
	cvt.u16.u32 	%rs5, %r66;
	cvt.u16.u32 	%rs6, %r71;
	add.s16 	%rs7, %rs6, %rs5;
	shr.u16 	%rs8, %rs7, 1;
	mul.wide.u16 	%r73, %rs8, 4;
	add.s32 	%r74, %r69, %r73;
	st.shared.f32 	[%r74], %f862;
	st.shared.f32 	[%r74+512], %f861;
	st.shared.f32 	[%r74+1024], %f860;
	st.shared.f32 	[%r74+1536], %f859;
	shl.b32 	%r75, %r72, 4;
	and.b32  	%r76, %r75, 523776;
	mov.u32 	%r77, _ZZ12Sgemm_kernelILi128ELi8ELi128ELi8ELi8ELb0EEvPfS0_S0_iiiE2Bs;
	add.s32 	%r78, %r77, %r76;
	and.b32  	%r79, %r75, 496;
	add.s32 	%r80, %r78, %r79;
	add.s32 	%r81, %r80, %r63;
	st.shared.v4.f32 	[%r81], {%f866, %f865, %f864, %f863};
	bar.sync 	0;
$L__BB0_5:
	ld.param.u32 	%r105, [_Z12Sgemm_kernelILi128ELi8ELi128ELi8ELi8ELb0EEvPfS0_S0_iii_param_5];
	ld.param.u32 	%r101, [_Z12Sgemm_kernelILi128ELi8ELi128ELi8ELi8ELb0EEvPfS0_S0_iii_param_4];
	setp.lt.s32 	%p3, %r108, %r105;
	shl.b32 	%r82, %r107, 12;
	mov.u32 	%r83, _ZZ12Sgemm_kernelILi128ELi8ELi128ELi8ELi8ELb0EEvPfS0_S0_iiiE2As;
	add.s32 	%r84, %r83, %r82;
	mov.u32 	%r85, %tid.y;
	shl.b32 	%r8, %r85, 3;
	shl.b32 	%r86, %r85, 5;
	add.s32 	%r87, %r84, %r86;
	ld.shared.v4.f32 	{%f842, %f841, %f840, %f839}, [%r87];
	ld.shared.v4.f32 	{%f838, %f837, %f836, %f835}, [%r87+16];
	mov.u32 	%r88, _ZZ12Sgemm_kernelILi128ELi8ELi128ELi8ELi8ELb0EEvPfS0_S0_iiiE2Bs;
	add.s32 	%r89, %r88, %r82;
	mov.u32 	%r90, %tid.x;
	shl.b32 	%r9, %r90, 3;
	shl.b32 	%r91, %r90, 5;
	add.s32 	%r92, %r89, %r91;
	ld.shared.v4.f32 	{%f850, %f849, %f848, %f847}, [%r92];
	ld.shared.v4.f32 	{%f846, %f845, %f844, %f843}, [%r92+16];
	fma.rn.f32 	%f834, %f128, %f136, %f141;
	fma.rn.f32 	%f833, %f128, %f135, %f142;
	fma.rn.f32 	%f832, %f128, %f134, %f143;
	fma.rn.f32 	%f831, %f128, %f133, %f144;
	fma.rn.f32 	%f830, %f128, %f140, %f145;
	fma.rn.f32 	%f829, %f128, %f139, %f146;
	fma.rn.f32 	%f828, %f128, %f138, %f147;
	fma.rn.f32 	%f827, %f128, %f137, %f148;
	fma.rn.f32 	%f826, %f127, %f136, %f149;
	fma.rn.f32 	%f825, %f127, %f135, %f150;
	fma.rn.f32 	%f824, %f127, %f134, %f151;
	fma.rn.f32 	%f823, %f127, %f133, %f152;
	fma.rn.f32 	%f822, %f127, %f140, %f153;
	fma.rn.f32 	%f821, %f127, %f139, %f154;
	fma.rn.f32 	%f820, %f127, %f138, %f155;
	fma.rn.f32 	%f819, %f127, %f137, %f156;
	fma.rn.f32 	%f818, %f126, %f136, %f157;
	fma.rn.f32 	%f817, %f126, %f135, %f158;
	fma.rn.f32 	%f816, %f126, %f134, %f159;
	fma.rn.f32 	%f815, %f126, %f133, %f160;
	fma.rn.f32 	%f814, %f126, %f140, %f161;
	fma.rn.f32 	%f813, %f126, %f139, %f162;
	fma.rn.f32 	%f812, %f126, %f138, %f163;
	fma.rn.f32 	%f811, %f126, %f137, %f164;
	fma.rn.f32 	%f810, %f125, %f136, %f165;
	fma.rn.f32 	%f809, %f125, %f135, %f166;
	fma.rn.f32 	%f808, %f125, %f134, %f167;
	fma.rn.f32 	%f807, %f125, %f133, %f168;
	fma.rn.f32 	%f806, %f125, %f140, %f169;
	fma.rn.f32 	%f805, %f125, %f139, %f170;
	fma.rn.f32 	%f804, %f125, %f138, %f171;
	fma.rn.f32 	%f803, %f125, %f137, %f172;
	fma.rn.f32 	%f802, %f132, %f136, %f173;
	fma.rn.f32 	%f801, %f132, %f135, %f174;
	fma.rn.f32 	%f800, %f132, %f134, %f175;
	fma.rn.f32 	%f799, %f132, %f133, %f176;
	fma.rn.f32 	%f798, %f132, %f140, %f177;
	fma.rn.f32 	%f797, %f132, %f139, %f178;
	fma.rn.f32 	%f796, %f132, %f138, %f179;
	fma.rn.f32 	%f795, %f132, %f137, %f180;
	fma.rn.f32 	%f794, %f131, %f136, %f181;
	fma.rn.f32 	%f793, %f131, %f135, %f182;
	fma.rn.f32 	%f792, %f131, %f134, %f183;
	fma.rn.f32 	%f791, %f131, %f133, %f184;
	fma.rn.f32 	%f790, %f131, %f140, %f185;
	fma.rn.f32 	%f789, %f131, %f139, %f186;
	fma.rn.f32 	%f788, %f131, %f138, %f187;
	fma.rn.f32 	%f787, %f131, %f137, %f188;
	fma.rn.f32 	%f786, %f130, %f136, %f189;
	fma.rn.f32 	%f785, %f130, %f135, %f190;
	fma.rn.f32 	%f784, %f130, %f134, %f191;
	fma.rn.f32 	%f783, %f130, %f133, %f192;
	fma.rn.f32 	%f782, %f130, %f140, %f193;
	fma.rn.f32 	%f781, %f130, %f139, %f194;
	fma.rn.f32 	%f780, %f130, %f138, %f195;
	fma.rn.f32 	%f779, %f130, %f137, %f196;
	fma.rn.f32 	%f778, %f129, %f136, %f197;
	fma.rn.f32 	%f777, %f129, %f135, %f198;
	fma.rn.f32 	%f776, %f129, %f134, %f199;
	fma.rn.f32 	%f775, %f129, %f133, %f200;
	fma.rn.f32 	%f774, %f129, %f140, %f201;
	fma.rn.f32 	%f773, %f129, %f139, %f202;
	fma.rn.f32 	%f772, %f129, %f138, %f203;
	fma.rn.f32 	%f771, %f129, %f137, %f204;
	add.s64 	%rd36, %rd36, 32;
	shl.b32 	%r93, %r101, 3;
	add.s32 	%r106, %r106, %r93;
	mov.u32 	%r107, %r109;
	@%p3 bra 	$L__BB0_1;
	ld.param.u32 	%r102, [_Z12Sgemm_kernelILi128ELi8ELi128ELi8ELi8ELb0EEvPfS0_S0_iii_param_4];
	ld.param.u64 	%rd35, [_Z12Sgemm_kernelILi128ELi8ELi128ELi8ELi8ELb0EEvPfS0_S0_iii_param_2];
	cvta.to.global.u64 	%rd23, %rd35;
	mov.u32 	%r94, %ctaid.y;
	shl.b32 	%r95, %r94, 7;
	add.s32 	%r96, %r95, %r8;
	mov.u32 	%r97, %ctaid.x;
	shl.b32 	%r98, %r97, 7;
	add.s32 	%r99, %r98, %r9;
	mad.lo.s32 	%r100, %r96, %r102, %r99;
	mul.wide.s32 	%rd24, %r100, 4;
	add.s64 	%rd25, %rd23, %rd24;
	st.global.v4.f32 	[%rd25], {%f834, %f833, %f832, %f831};
	st.global.v4.f32 	[%rd25+16], {%f830, %f829, %f828, %f827};
	mul.wide.s32 	%rd26, %r102, 4;
	add.s64 	%rd27, %rd25, %rd26;
	st.global.v4.f32 	[%rd27], {%f826, %f825, %f824, %f823};
	st.global.v4.f32 	[%rd27+16], {%f822, %f821, %f820, %f819};
	add.s64 	%rd28, %rd27, %rd26;
	st.global.v4.f32 	[%rd28], {%f818, %f817, %f816, %f815};
	st.global.v4.f32 	[%rd28+16], {%f814, %f813, %f812, %f811};
	add.s64 	%rd29, %rd28, %rd26;
	st.global.v4.f32 	[%rd29], {%f810, %f809, %f808, %f807};
	st.global.v4.f32 	[%rd29+16], {%f806, %f805, %f804, %f803};
	add.s64 	%rd30, %rd29, %rd26;
	st.global.v4.f32 	[%rd30], {%f802, %f801, %f800, %f799};
	st.global.v4.f32 	[%rd30+16], {%f798, %f797, %f796, %f795};
	add.s64 	%rd31, %rd30, %rd26;
	st.global.v4.f32 	[%rd31], {%f794, %f793, %f792, %f791};
	st.global.v4.f32 	[%rd31+16], {%f790, %f789, %f788, %f787};
	add.s64 	%rd32, %rd31, %rd26;
	st.global.v4.f32 	[%rd32], {%f786, %f785, %f784, %f783};
	st.global.v4.f32 	[%rd32+16], {%f782, %f781, %f780, %f779};
	add.s64 	%rd33, %rd32, %rd26;
	st.global.v4.f32 	[%rd33], {%f778, %f777, %f776, %f775};
	st.global.v4.f32 	[%rd33+16], {%f774, %f773, %f772, %f771};
	ret;

}


// ===== COMPILED SASS (sm_100) =====

	.target	sm_100

	.elftype	@"ET_EXEC"


//--------------------- .note.nv.tkinfo           --------------------------
	.section	.note.nv.tkinfo,"",@"SHT_NOTE"
	.sectionflags	@"SHF_NOTE_NV_TKINFO"
	.tkinfo
        /*0018*/ 	.word	0x00000002
        /*0030*/ 	.string	""
        /*0030*/ 	.string	"ptxas"
        /*0030*/ 	.string	"Cuda compilation tools, release 13.0, V13.0.88"
        /*0030*/ 	.string	"Build cuda_13.0.r13.0/compiler.36424714_0"
        /*0030*/ 	.string	"-arch sm_100 -m 64 "



//--------------------- .note.nv.cuinfo           --------------------------
	.section	.note.nv.cuinfo,"",@"SHT_NOTE"
	.sectionflags	@"SHF_NOTE_NV_CUINFO"
        /*0018*/ 	.short	0x0002
        /*001a*/ 	.short	0x0064
        /*001c*/ 	.short	0x0082
	.zero		2


//--------------------- .nv.info                  --------------------------
	.section	.nv.info,"",@"SHT_CUDA_INFO"
	.align	4


	//----- nvinfo : EIATTR_REGCOUNT
	.align		4
        /*0000*/ 	.byte	0x04, 0x2f
        /*0002*/ 	.short	(.L_1 - .L_0)
	.align		4
.L_0:
        /*0004*/ 	.word	index@(_Z12Sgemm_kernelILi128ELi8ELi128ELi8ELi8ELb0EEvPfS0_S0_iii)
        /*0008*/ 	.word	0x0000007a


	//----- nvinfo : EIATTR_FRAME_SIZE
	.align		4
.L_1:
        /*000c*/ 	.byte	0x04, 0x11
        /*000e*/ 	.short	(.L_3 - .L_2)
	.align		4
.L_2:
        /*0010*/ 	.word	index@(_Z12Sgemm_kernelILi128ELi8ELi128ELi8ELi8ELb0EEvPfS0_S0_iii)
        /*0014*/ 	.word	0x00000000


	//----- nvinfo : EIATTR_MIN_STACK_SIZE
	.align		4
.L_3:
        /*0018*/ 	.byte	0x04, 0x12
        /*001a*/ 	.short	(.L_5 - .L_4)
	.align		4
.L_4:
        /*001c*/ 	.word	index@(_Z12Sgemm_kernelILi128ELi8ELi128ELi8ELi8ELb0EEvPfS0_S0_iii)
        /*0020*/ 	.word	0x00000000
.L_5:


//--------------------- .nv.compat                --------------------------
	.section	.nv.compat,"",@"SHT_CUDA_COMPAT_INFO"
	.align	4
        /*0000*/ 	.byte	0x02, 0x09, 0x00, 0x00, 0x02, 0x02, 0x01, 0x00, 0x02, 0x05, 0x05, 0x00, 0x03, 0x07, 0x01, 0x01
        /*0010*/ 	.byte	0x02, 0x03, 0x00, 0x00, 0x02, 0x06, 0x01, 0x00, 0x04, 0x0b, 0x08, 0x00, 0x09, 0x00, 0x00, 0x00
        /*0020*/ 	.byte	0x00, 0x00, 0x00, 0x00


//--------------------- .nv.info._Z12Sgemm_kernelILi128ELi8ELi128ELi8ELi8ELb0EEvPfS0_S0_iii --------------------------
	.section	.nv.info._Z12Sgemm_kernelILi128ELi8ELi128ELi8ELi8ELb0EEvPfS0_S0_iii,"",@"SHT_CUDA_INFO"
	.sectionflags	@""
	.align	4


	//----- nvinfo : EIATTR_CUDA_API_VERSION
	.align		4
        /*0000*/ 	.byte	0x04, 0x37
        /*0002*/ 	.short	(.L_7 - .L_6)
.L_6:
        /*0004*/ 	.word	0x00000082


	//----- nvinfo : EIATTR_KPARAM_INFO
	.align		4
.L_7:
        /*0008*/ 	.byte	0x04, 0x17
        /*000a*/ 	.short	(.L_9 - .L_8)
.L_8:
        /*000c*/ 	.word	0x00000000
        /*0010*/ 	.short	0x0005
        /*0012*/ 	.short	0x0020
        /*0014*/ 	.byte	0x00, 0xf0, 0x11, 0x00


	//----- nvinfo : EIATTR_KPARAM_INFO
	.align		4
.L_9:
        /*0018*/ 	.byte	0x04, 0x17
        /*001a*/ 	.short	(.L_11 - .L_10)
.L_10:
        /*001c*/ 	.word	0x00000000
        /*0020*/ 	.short	0x0004
        /*0022*/ 	.short	0x001c
        /*0024*/ 	.byte	0x00, 0xf0, 0x11, 0x00


	//----- nvinfo : EIATTR_KPARAM_INFO
	.align		4
.L_11:
        /*0028*/ 	.byte	0x04, 0x17
        /*002a*/ 	.short	(.L_13 - .L_12)
.L_12:
        /*002c*/ 	.word	0x00000000
        /*0030*/ 	.short	0x0003
        /*0032*/ 	.short	0x0018
        /*0034*/ 	.byte	0x00, 0xf0, 0x11, 0x00


	//----- nvinfo : EIATTR_KPARAM_INFO
	.align		4
.L_13:
        /*0038*/ 	.byte	0x04, 0x17
        /*003a*/ 	.short	(.L_15 - .L_14)
.L_14:
        /*003c*/ 	.word	0x00000000
        /*0040*/ 	.short	0x0002
        /*0042*/ 	.short	0x0010
        /*0044*/ 	.byte	0x00, 0xf5, 0x21, 0x00


	//----- nvinfo : EIATTR_KPARAM_INFO
	.align		4
.L_15:
        /*0048*/ 	.byte	0x04, 0x17
        /*004a*/ 	.short	(.L_17 - .L_16)
.L_16:
        /*004c*/ 	.word	0x00000000
        /*0050*/ 	.short	0x0001
        /*0052*/ 	.short	0x0008
        /*0054*/ 	.byte	0x00, 0xf5, 0x21, 0x00


	//----- nvinfo : EIATTR_KPARAM_INFO
	.align		4
.L_17:
        /*0058*/ 	.byte	0x04, 0x17
        /*005a*/ 	.short	(.L_19 - .L_18)
.L_18:
        /*005c*/ 	.word	0x00000000
        /*0060*/ 	.short	0x0000
        /*0062*/ 	.short	0x0000
        /*0064*/ 	.byte	0x00, 0xf5, 0x21, 0x00


	//----- nvinfo : EIATTR_SPARSE_MMA_MASK
	.align		4
.L_19:
        /*0068*/ 	.byte	0x03, 0x50
        /*006a*/ 	.short	0x0000


	//----- nvinfo : EIATTR_MAXREG_COUNT
	.align		4
        /*006c*/ 	.byte	0x03, 0x1b
        /*006e*/ 	.short	0x00ff


	//----- nvinfo : EIATTR_NUM_BARRIERS
	.align		4
        /*0070*/ 	.byte	0x02, 0x4c
        /*0072*/ 	.byte	0x01
	.zero		1


	//----- nvinfo : EIATTR_MERCURY_ISA_VERSION
	.align		4
        /*0074*/ 	.byte	0x03, 0x5f
        /*0076*/ 	.short	0x0101


	//----- nvinfo : EIATTR_VRC_CTA_INIT_COUNT
	.align		4
        /*0078*/ 	.byte	0x02, 0x4a
	.zero		1
	.zero		1


	//----- nvinfo : EIATTR_EXIT_INSTR_OFFSETS
	.align		4
        /*007c*/ 	.byte	0x04, 0x1c
        /*007e*/ 	.short	(.L_21 - .L_20)


	//   ....[0]....
.L_20:
        /*0080*/ 	.word	0x00002da0


	//----- nvinfo : EIATTR_CBANK_PARAM_SIZE
	.align		4
.L_21:
        /*0084*/ 	.byte	0x03, 0x19
        /*0086*/ 	.short	0x0024


	//----- nvinfo : EIATTR_PARAM_CBANK
	.align		4
        /*0088*/ 	.byte	0x04, 0x0a
        /*008a*/ 	.short	(.L_23 - .L_22)
	.align		4
.L_22:
        /*008c*/ 	.word	index@(.nv.constant0._Z12Sgemm_kernelILi128ELi8ELi128ELi8ELi8ELb0EEvPfS0_S0_iii)
        /*0090*/ 	.short	0x0380
        /*0092*/ 	.short	0x0024


	//----- nvinfo : EIATTR_SW_WAR
	.align		4
.L_23:
        /*0094*/ 	.byte	0x04, 0x36
        /*0096*/ 	.short	(.L_25 - .L_24)
.L_24:
        /*0098*/ 	.word	0x00000008
.L_25:


//--------------------- .nv.callgraph             --------------------------
	.section	.nv.callgraph,"",@"SHT_CUDA_CALLGRAPH"
	.align	4
	.sectionentsize	8
	.align		4
        /*0000*/ 	.word	0x00000000
	.align		4
        /*0004*/ 	.word	0xffffffff
	.align		4
        /*0008*/ 	.word	0x00000000
	.align		4
        /*000c*/ 	.word	0xfffffffe
	.align		4
        /*0010*/ 	.word	0x00000000
	.align		4
        /*0014*/ 	.word	0xfffffffd
	.align		4
        /*0018*/ 	.word	0x00000000
	.align		4
        /*001c*/ 	.word	0xfffffffc


//--------------------- .text._Z12Sgemm_kernelILi128ELi8ELi128ELi8ELi8ELb0EEvPfS0_S0_iii --------------------------
	.section	.text._Z12Sgemm_kernelILi128ELi8ELi128ELi8ELi8ELb0EEvPfS0_S0_iii,"ax",@progbits
	.align	128
        .global         _Z12Sgemm_kernelILi128ELi8ELi128ELi8ELi8ELb0EEvPfS0_S0_iii
        .type           _Z12Sgemm_kernelILi128ELi8ELi128ELi8ELi8ELb0EEvPfS0_S0_iii,@function
        .size           _Z12Sgemm_kernelILi128ELi8ELi128ELi8ELi8ELb0EEvPfS0_S0_iii,(.L_x_3 - _Z12Sgemm_kernelILi128ELi8ELi128ELi8ELi8ELb0EEvPfS0_S0_iii)
        .other          _Z12Sgemm_kernelILi128ELi8ELi128ELi8ELi8ELb0EEvPfS0_S0_iii,@"STO_CUDA_ENTRY STV_DEFAULT"
_Z12Sgemm_kernelILi128ELi8ELi128ELi8ELi8ELb0EEvPfS0_S0_iii:
.text._Z12Sgemm_kernelILi128ELi8ELi128ELi8ELi8ELb0EEvPfS0_S0_iii:
[----:B------:R-:W-:Y:S01]  /*0000*/  LDC R1, c[0x0][0x37c] ;  /* 0x0000df00ff017b82 */ /* 0x000fe20000000800 */
[----:B------:R-:W0:Y:S07]  /*0010*/  S2R R10, SR_TID.X ;  /* 0x00000000000a7919 */ /* 0x000e2e0000002100 */
[----:B------:R-:W1:Y:S01]  /*0020*/  S2UR UR4, SR_CTAID.Y ;  /* 0x00000000000479c3 */ /* 0x000e620000002600 */
[----:B------:R-:W2:Y:S01]  /*0030*/  LDCU.64 UR6, c[0x0][0x380] ;  /* 0x00007000ff0677ac */ /* 0x000ea20008000a00 */
[----:B------:R-:W3:Y:S01]  /*0040*/  S2R R17, SR_TID.Y ;  /* 0x0000000000117919 */ /* 0x000ee20000002200 */
[----:B------:R-:W4:Y:S01]  /*0050*/  LDCU UR10, c[0x0][0x39c] ;  /* 0x00007380ff0a77ac */ /* 0x000f220008000800 */
[----:B------:R-:W5:Y:S04]  /*0060*/  S2R R7, SR_CTAID.X ;  /* 0x0000000000077919 */ /* 0x000f680000002500 */
[----:B------:R-:W1:Y:S01]  /*0070*/  LDC R8, c[0x0][0x3a0] ;  /* 0x0000e800ff087b82 */ /* 0x000e620000000800 */
[----:B------:R-:W4:Y:S07]  /*0080*/  LDCU.64 UR8, c[0x0][0x358] ;  /* 0x00006b00ff0877ac */ /* 0x000f2e0008000a00 */
[----:B------:R-:W4:Y:S01]  /*0090*/  LDC.64 R4, c[0x0][0x388] ;  /* 0x0000e200ff047b82 */ /* 0x000f220000000a00 */
[----:B0-----:R-:W-:-:S02]  /*00a0*/  SHF.L.U32 R3, R10, 0x2, RZ ;  /* 0x000000020a037819 */ /* 0x001fc400000006ff */
[----:B---3--:R-:W-:Y:S02]  /*00b0*/  LEA R0, R17, R10, 0x4 ;  /* 0x0000000a11007211 */ /* 0x008fe400078e20ff */
[----:B------:R-:W-:Y:S02]  /*00c0*/  LOP3.LUT R3, R3, 0x4, RZ, 0xc0, !PT ;  /* 0x0000000403037812 */ /* 0x000fe400078ec0ff */
[----:B------:R-:W-:-:S04]  /*00d0*/  LOP3.LUT R2, R0, 0xffff, RZ, 0xc0, !PT ;  /* 0x0000ffff00027812 */ /* 0x000fc800078ec0ff */
[----:B------:R-:W-:-:S04]  /*00e0*/  SHF.R.U32.HI R2, RZ, 0x1, R2 ;  /* 0x00000001ff027819 */ /* 0x000fc80000011602 */
[----:B------:R-:W-:Y:S01]  /*00f0*/  LOP3.LUT R6, R2, 0xffff, RZ, 0xc0, !PT ;  /* 0x0000ffff02067812 */ /* 0x000fe200078ec0ff */
[----:B-1----:R-:W-:-:S04]  /*0100*/  IMAD R2, R8, UR4, RZ ;  /* 0x0000000408027c24 */ /* 0x002fc8000f8e02ff */
[----:B------:R-:W-:Y:S01]  /*0110*/  IMAD R8, R6, R8, R3 ;  /* 0x0000000806087224 */ /* 0x000fe200078e0203 */
[----:B------:R-:W-:Y:S02]  /*0120*/  SHF.L.U32 R3, R2, 0x7, RZ ;  /* 0x0000000702037819 */ /* 0x000fe400000006ff */
[----:B------:R-:W-:Y:S02]  /*0130*/  SHF.L.U32 R2, R0, 0x2, RZ ;  /* 0x0000000200027819 */ /* 0x000fe400000006ff */
[----:B------:R-:W-:Y:S02]  /*0140*/  SHF.R.S32.HI R12, RZ, 0x1f, R8 ;  /* 0x0000001fff0c7819 */ /* 0x000fe40000011408 */
[C---:B------:R-:W-:Y:S02]  /*0150*/  IADD3 R9, P0, PT, R3.reuse, R8, RZ ;  /* 0x0000000803097210 */ /* 0x040fe40007f1e0ff */
[----:B------:R-:W-:Y:S02]  /*0160*/  LOP3.LUT R8, R2, 0x7c, RZ, 0xc0, !PT ;  /* 0x0000007c02087812 */ /* 0x000fe400078ec0ff */
[----:B------:R-:W-:-:S02]  /*0170*/  LEA.HI.X.SX32 R12, R3, R12, 0x1, P0 ;  /* 0x0000000c030c7211 */ /* 0x000fc400000f0eff */
[----:B-----5:R-:W-:Y:S02]  /*0180*/  SHF.L.U32 R3, R7, 0x7, RZ ;  /* 0x0000000707037819 */ /* 0x020fe400000006ff */
[----:B------:R-:W-:Y:S02]  /*0190*/  SHF.R.U32.HI R7, RZ, 0x5, R0 ;  /* 0x00000005ff077819 */ /* 0x000fe40000011600 */
[----:B--2---:R-:W-:Y:S01]  /*01a0*/  LEA R2, P0, R9, UR6, 0x2 ;  /* 0x0000000609027c11 */ /* 0x004fe2000f8010ff */
[----:B----4-:R-:W-:-:S03]  /*01b0*/  IMAD.WIDE.U32 R4, R3, 0x4, R4 ;  /* 0x0000000403047825 */ /* 0x010fc600078e0004 */
[----:B------:R-:W-:Y:S01]  /*01c0*/  LEA.HI.X R3, R9, UR7, R12, 0x2, P0 ;  /* 0x0000000709037c11 */ /* 0x000fe200080f140c */
[----:B------:R-:W-:-:S04]  /*01d0*/  IMAD R9, R7, UR10, R8 ;  /* 0x0000000a07097c24 */ /* 0x000fc8000f8e0208 */
[----:B------:R-:W-:Y:S01]  /*01e0*/  IMAD.WIDE R4, R9, 0x4, R4 ;  /* 0x0000000409047825 */ /* 0x000fe200078e0204 */
[----:B------:R-:W2:Y:S04]  /*01f0*/  LDG.E.128.CONSTANT R92, desc[UR8][R2.64] ;  /* 0x00000008025c7981 */ /* 0x000ea8000c1e9d00 */
[----:B------:R0:W3:Y:S01]  /*0200*/  LDG.E.128.CONSTANT R12, desc[UR8][R4.64] ;  /* 0x00000008040c7981 */ /* 0x0000e2000c1e9d00 */
[----:B------:R-:W1:Y:S01]  /*0210*/  S2UR UR6, SR_CgaCtaId ;  /* 0x00000000000679c3 */ /* 0x000e620000008800 */
[----:B------:R-:W-:Y:S01]  /*0220*/  UMOV UR4, 0x400 ;  /* 0x0000040000047882 */ /* 0x000fe20000000000 */
[----:B------:R-:W-:Y:S01]  /*0230*/  SHF.L.U32 R9, R10, 0xb, RZ ;  /* 0x0000000b0a097819 */ /* 0x000fe200000006ff */
[----:B------:R-:W-:Y:S01]  /*0240*/  UIADD3 UR5, UPT, UPT, UR4, 0x2000, URZ ;  /* 0x0000200004057890 */ /* 0x000fe2000fffe0ff */
[----:B------:R-:W-:-:S02]  /*0250*/  SHF.L.U32 R0, R0, 0x4, RZ ;  /* 0x0000000400007819 */ /* 0x000fc400000006ff */
[----:B------:R-:W-:Y:S02]  /*0260*/  CS2R R98, SRZ ;  /* 0x0000000000627805 */ /* 0x000fe4000001ff00 */
[----:B------:R-:W-:Y:S02]  /*0270*/  LOP3.LUT R9, R9, 0x800, RZ, 0xc0, !PT ;  /* 0x0000080009097812 */ /* 0x000fe400078ec0ff */
[----:B------:R-:W-:Y:S02]  /*0280*/  CS2R R96, SRZ ;  /* 0x0000000000607805 */ /* 0x000fe4000001ff00 */
[----:B------:R-:W-:Y:S01]  /*0290*/  LOP3.LUT R11, R0, 0x1f0, RZ, 0xc0, !PT ;  /* 0x000001f0000b7812 */ /* 0x000fe200078ec0ff */
[----:B0-----:R-:W-:Y:S01]  /*02a0*/  HFMA2 R5, -RZ, RZ, 0, 5.9604644775390625e-08 ;  /* 0x00000001ff057431 */ /* 0x001fe200000001ff */
[----:B------:R-:W-:Y:S02]  /*02b0*/  CS2R R90, SRZ ;  /* 0x00000000005a7805 */ /* 0x000fe4000001ff00 */
[----:B------:R-:W-:-:S02]  /*02c0*/  CS2R R88, SRZ ;  /* 0x0000000000587805 */ /* 0x000fc4000001ff00 */
[----:B------:R-:W-:Y:S02]  /*02d0*/  CS2R R86, SRZ ;  /* 0x0000000000567805 */ /* 0x000fe4000001ff00 */
[----:B------:R-:W-:Y:S02]  /*02e0*/  CS2R R84, SRZ ;  /* 0x0000000000547805 */ /* 0x000fe4000001ff00 */
[----:B------:R-:W-:Y:S02]  /*02f0*/  CS2R R82, SRZ ;  /* 0x0000000000527805 */ /* 0x000fe4000001ff00 */
[----:B------:R-:W-:Y:S02]  /*0300*/  CS2R R80, SRZ ;  /* 0x0000000000507805 */ /* 0x000fe4000001ff00 */
[----:B------:R-:W-:Y:S02]  /*0310*/  CS2R R78, SRZ ;  /* 0x00000000004e7805 */ /* 0x000fe4000001ff00 */
[----:B------:R-:W-:-:S02]  /*0320*/  CS2R R76, SRZ ;  /* 0x00000000004c7805 */ /* 0x000fc4000001ff00 */
[----:B------:R-:W-:Y:S02]  /*0330*/  CS2R R74, SRZ ;  /* 0x00000000004a7805 */ /* 0x000fe4000001ff00 */
[----:B------:R-:W-:Y:S02]  /*0340*/  CS2R R72, SRZ ;  /* 0x0000000000487805 */ /* 0x000fe4000001ff00 */
[----:B------:R-:W-:Y:S02]  /*0350*/  CS2R R70, SRZ ;  /* 0x0000000000467805 */ /* 0x000fe4000001ff00 */
[----:B------:R-:W-:Y:S02]  /*0360*/  CS2R R68, SRZ ;  /* 0x0000000000447805 */ /* 0x000fe4000001ff00 */
[----:B------:R-:W-:Y:S02]  /*0370*/  CS2R R66, SRZ ;  /* 0x0000000000427805 */ /* 0x000fe4000001ff00 */
[----:B------:R-:W-:Y:S01]  /*0380*/  CS2R R64, SRZ ;  /* 0x0000000000407805 */ /* 0x000fe2000001ff00 */
[----:B-1----:R-:W-:Y:S01]  /*0390*/  ULEA UR4, UR6, UR4, 0x18 ;  /* 0x0000000406047291 */ /* 0x002fe2000f8ec0ff */
[----:B------:R-:W-:Y:S01]  /*03a0*/  CS2R R62, SRZ ;  /* 0x00000000003e7805 */ /* 0x000fe2000001ff00 */
[----:B------:R-:W-:Y:S01]  /*03b0*/  ULEA UR5, UR6, UR5, 0x18 ;  /* 0x0000000506057291 */ /* 0x000fe2000f8ec0ff */
[----:B------:R-:W-:-:S02]  /*03c0*/  CS2R R60, SRZ ;  /* 0x00000000003c7805 */ /* 0x000fc4000001ff00 */
[----:B------:R-:W-:Y:S02]  /*03d0*/  CS2R R42, SRZ ;  /* 0x00000000002a7805 */ /* 0x000fe4000001ff00 */
[----:B------:R-:W-:Y:S02]  /*03e0*/  CS2R R40, SRZ ;  /* 0x0000000000287805 */ /* 0x000fe4000001ff00 */
[----:B------:R-:W-:Y:S02]  /*03f0*/  IADD3 R9, PT, PT, R9, UR4, RZ ;  /* 0x0000000409097c10 */ /* 0x000fe4000fffe0ff */
[----:B------:R-:W-:Y:S02]  /*0400*/  CS2R R38, SRZ ;  /* 0x0000000000267805 */ /* 0x000fe4000001ff00 */
[----:B------:R-:W-:Y:S02]  /*0410*/  LEA R0, R7, UR5, 0x9 ;  /* 0x0000000507007c11 */ /* 0x000fe4000f8e48ff */
[----:B------:R-:W-:-:S02]  /*0420*/  CS2R R36, SRZ ;  /* 0x0000000000247805 */ /* 0x000fc4000001ff00 */
[----:B------:R-:W-:Y:S02]  /*0430*/  LEA R9, R6, R9, 0x2 ;  /* 0x0000000906097211 */ /* 0x000fe400078e10ff */
[----:B------:R-:W-:Y:S02]  /*0440*/  CS2R R34, SRZ ;  /* 0x0000000000227805 */ /* 0x000fe4000001ff00 */
[----:B------:R-:W-:Y:S02]  /*0450*/  IADD3 R0, PT, PT, R0, R11, RZ ;  /* 0x0000000b00007210 */ /* 0x000fe40007ffe0ff */
[----:B------:R-:W-:Y:S02]  /*0460*/  CS2R R32, SRZ ;  /* 0x0000000000207805 */ /* 0x000fe4000001ff00 */
[----:B------:R-:W-:Y:S02]  /*0470*/  LEA R4, R10, UR5, 0x5 ;  /* 0x000000050a047c11 */ /* 0x000fe4000f8e28ff */
[----:B------:R-:W-:-:S02]  /*0480*/  CS2R R30, SRZ ;  /* 0x00000000001e7805 */ /* 0x000fc4000001ff00 */
[----:B------:R-:W-:Y:S02]  /*0490*/  IADD3 R7, PT, PT, R7, 0x8, RZ ;  /* 0x0000000807077810 */ /* 0x000fe40007ffe0ff */
[----:B------:R-:W-:Y:S02]  /*04a0*/  CS2R R28, SRZ ;  /* 0x00000000001c7805 */ /* 0x000fe4000001ff00 */
[----:B------:R-:W-:Y:S02]  /*04b0*/  CS2R R26, SRZ ;  /* 0x00000000001a7805 */ /* 0x000fe4000001ff00 */
[----:B------:R-:W-:Y:S02]  /*04c0*/  CS2R R24, SRZ ;  /* 0x0000000000187805 */ /* 0x000fe4000001ff00 */
[----:B------:R-:W-:Y:S01]  /*04d0*/  CS2R R22, SRZ ;  /* 0x0000000000167805 */ /* 0x000fe2000001ff00 */
[----:B------:R-:W-:Y:S01]  /*04e0*/  IMAD R6, R7, UR10, R8 ;  /* 0x0000000a07067c24 */ /* 0x000fe2000f8e0208 */
[----:B------:R-:W-:-:S02]  /*04f0*/  CS2R R20, SRZ ;  /* 0x0000000000147805 */ /* 0x000fc4000001ff00 */
[----:B------:R-:W-:Y:S01]  /*0500*/  CS2R R18, SRZ ;  /* 0x0000000000127805 */ /* 0x000fe2000001ff00 */
[----:B--2---:R-:W-:Y:S04]  /*0510*/  STS [R9], R92 ;  /* 0x0000005c09007388 */ /* 0x004fe80000000800 */
[----:B------:R-:W-:Y:S04]  /*0520*/  STS [R9+0x200], R93 ;  /* 0x0002005d09007388 */ /* 0x000fe80000000800 */
[----:B------:R-:W-:Y:S04]  /*0530*/  STS [R9+0x400], R94 ;  /* 0x0004005e09007388 */ /* 0x000fe80000000800 */
[----:B------:R-:W-:Y:S04]  /*0540*/  STS [R9+0x600], R95 ;  /* 0x0006005f09007388 */ /* 0x000fe80000000800 */
[----:B---3--:R0:W-:Y:S01]  /*0550*/  STS.128 [R0], R12 ;  /* 0x0000000c00007388 */ /* 0x0081e20000000c00 */
[----:B------:R-:W-:Y:S01]  /*0560*/  BAR.SYNC.DEFER_BLOCKING 0x0 ;  /* 0x0000000000007b1d */ /* 0x000fe20000010000 */
[----:B0-----:R-:W-:-:S02]  /*0570*/  LEA R0, R17, UR4, 0x5 ;  /* 0x0000000411007c11 */ /* 0x001fc4000f8e28ff */
[----:B------:R-:W-:-:S03]  /*0580*/  CS2R R16, SRZ ;  /* 0x0000000000107805 */ /* 0x000fc6000001ff00 */
[----:B------:R-:W-:Y:S01]  /*0590*/  UMOV UR4, URZ ;  /* 0x000000ff00047c82 */ /* 0x000fe20008000000 */
[----:B------:R-:W0:Y:S04]  /*05a0*/  LDS.128 R56, [R0] ;  /* 0x0000000000387984 */ /* 0x000e280000000c00 */
[----:B------:R-:W1:Y:S04]  /*05b0*/  LDS.128 R52, [R0+0x10] ;  /* 0x0000100000347984 */ /* 0x000e680000000c00 */
[----:B------:R-:W2:Y:S04]  /*05c0*/  LDS.128 R48, [R4] ;  /* 0x0000000004307984 */ /* 0x000ea80000000c00 */
[----:B------:R3:W4:Y:S02]  /*05d0*/  LDS.128 R44, [R4+0x10] ;  /* 0x00001000042c7984 */ /* 0x0007240000000c00 */
[----:B---3--:R-:W-:-:S04]  /*05e0*/  IADD3 R4, P0, PT, R2, 0x20, RZ ;  /* 0x0000002002047810 */ /* 0x008fc80007f1e0ff */
[----:B------:R-:W-:-:S09]  /*05f0*/  IADD3.X R3, PT, PT, RZ, R3, RZ, P0, !PT ;  /* 0x00000003ff037210 */ /* 0x000fd200007fe4ff */
.L_x_1:
[----:B------:R-:W3:Y:S01]  /*0600*/  S2R R105, SR_CgaCtaId ;  /* 0x0000000000697919 */ /* 0x000ee20000008800 */
[-C--:B0---4-:R-:W-:Y:S01]  /*0610*/  FFMA R9, R44, R56.reuse, R20 ;  /* 0x000000382c097223 */ /* 0x091fe20000000014 */
[----:B------:R-:W-:Y:S01]  /*0620*/  MOV R20, 0x400 ;  /* 0x0000040000147802 */ /* 0x000fe20000000f00 */
[-C--:B--2---:R-:W-:Y:S01]  /*0630*/  FFMA R118, R48, R56.reuse, R16 ;  /* 0x0000003830767223 */ /* 0x084fe20000000010 */
[----:B------:R-:W0:Y:S01]  /*0640*/  S2R R2, SR_TID.Y ;  /* 0x0000000000027919 */ /* 0x000e220000002200 */
[----:B------:R-:W-:Y:S01]  /*0650*/  SHF.L.U32 R8, R5, 0xc, RZ ;  /* 0x0000000c05087819 */ /* 0x000fe200000006ff */
[-C--:B------:R-:W-:Y:S01]  /*0660*/  FFMA R10, R45, R56.reuse, R21 ;  /* 0x000000382d0a7223 */ /* 0x080fe20000000015 */
[----:B------:R-:W-:Y:S01]  /*0670*/  IADD3 R16, PT, PT, R20, 0x2000, RZ ;  /* 0x0000200014107810 */ /* 0x000fe20007ffe0ff */
[----:B------:R-:W2:Y:S01]  /*0680*/  S2R R0, SR_TID.X ;  /* 0x0000000000007919 */ /* 0x000ea20000002100 */
[----:B------:R-:W-:Y:S01]  /*0690*/  LOP3.LUT R8, R8, 0x1000, RZ, 0x3c, !PT ;  /* 0x0000100008087812 */ /* 0x000fe200078e3cff */
[-C--:B------:R-:W-:Y:S01]  /*06a0*/  FFMA R112, R49, R56.reuse, R17 ;  /* 0x0000003831707223 */ /* 0x080fe20000000011 */
[-C--:B------:R-:W-:Y:S01]  /*06b0*/  FFMA R7, R51, R56.reuse, R19 ;  /* 0x0000003833077223 */ /* 0x080fe20000000013 */
[-C--:B------:R-:W-:Y:S01]  /*06c0*/  FFMA R11, R46, R56.reuse, R22 ;  /* 0x000000382e0b7223 */ /* 0x080fe20000000016 */
[-C--:B------:R-:W-:Y:S01]  /*06d0*/  FFMA R103, R50, R56.reuse, R18 ;  /* 0x0000003832677223 */ /* 0x080fe20000000012 */
[----:B------:R-:W-:Y:S01]  /*06e0*/  FFMA R23, R47, R56, R23 ;  /* 0x000000382f177223 */ /* 0x000fe20000000017 */
[-C--:B------:R-:W-:Y:S01]  /*06f0*/  FFMA R110, R44, R57.reuse, R28 ;  /* 0x000000392c6e7223 */ /* 0x080fe2000000001c */
[-C--:B------:R-:W-:Y:S01]  /*0700*/  FFMA R109, R45, R57.reuse, R29 ;  /* 0x000000392d6d7223 */ /* 0x080fe2000000001d */
[-C--:B------:R-:W-:Y:S01]  /*0710*/  FFMA R108, R46, R57.reuse, R30 ;  /* 0x000000392e6c7223 */ /* 0x080fe2000000001e */
[-C--:B------:R-:W-:Y:S01]  /*0720*/  FFMA R107, R47, R57.reuse, R31 ;  /* 0x000000392f6b7223 */ /* 0x080fe2000000001f */
[-C--:B------:R-:W-:Y:S01]  /*0730*/  FFMA R116, R48, R57.reuse, R24 ;  /* 0x0000003930747223 */ /* 0x080fe20000000018 */
[-C--:B------:R-:W-:Y:S01]  /*0740*/  FFMA R114, R49, R57.reuse, R25 ;  /* 0x0000003931727223 */ /* 0x080fe20000000019 */
[-C--:B------:R-:W-:Y:S01]  /*0750*/  FFMA R113, R50, R57.reuse, R26 ;  /* 0x0000003932717223 */ /* 0x080fe2000000001a */
[----:B------:R-:W-:Y:S01]  /*0760*/  FFMA R101, R51, R57, R27 ;  /* 0x0000003933657223 */ /* 0x000fe2000000001b */
        /* <DEDUP_REMOVED lines=9> */
[C---:B---3--:R-:W-:Y:S01]  /*0800*/  LEA R20, R105.reuse, R20, 0x18 ;  /* 0x0000001469147211 */ /* 0x048fe200078ec0ff */
[----:B------:R-:W-:Y:S01]  /*0810*/  FFMA R32, R48, R58, R32 ;  /* 0x0000003a30207223 */ /* 0x000fe20000000020 */
[----:B------:R-:W-:Y:S01]  /*0820*/  LEA R21, R105, R16, 0x18 ;  /* 0x0000001069157211 */ /* 0x000fe200078ec0ff */
[----:B------:R-:W-:Y:S01]  /*0830*/  FFMA R105, R45, R59, R61 ;  /* 0x0000003b2d697223 */ /* 0x000fe2000000003d */
[----:B------:R-:W-:Y:S01]  /*0840*/  IADD3 R17, PT, PT, R20, R8, RZ ;  /* 0x0000000814117210 */ /* 0x000fe20007ffe0ff */
[----:B------:R-:W-:Y:S01]  /*0850*/  FFMA R33, R49, R58, R33 ;  /* 0x0000003a31217223 */ /* 0x000fe20000000021 */
[----:B------:R-:W-:Y:S01]  /*0860*/  IADD3 R19, PT, PT, R21, R8, RZ ;  /* 0x0000000815137210 */ /* 0x000fe20007ffe0ff */
[-C--:B------:R-:W-:Y:S01]  /*0870*/  FFMA R34, R50, R58.reuse, R34 ;  /* 0x0000003a32227223 */ /* 0x080fe20000000022 */
[----:B0-----:R-:W-:Y:S01]  /*0880*/  LEA R8, R2, R17, 0x5 ;  /* 0x0000001102087211 */ /* 0x001fe200078e28ff */
[----:B------:R-:W-:Y:S01]  /*0890*/  FFMA R102, R51, R58, R35 ;  /* 0x0000003a33667223 */ /* 0x000fe20000000023 */
[----:B--2---:R-:W-:Y:S01]  /*08a0*/  LEA R22, R0, R19, 0x5 ;  /* 0x0000001300167211 */ /* 0x004fe200078e28ff */
[-C--:B-1----:R-:W-:Y:S01]  /*08b0*/  FFMA R64, R48, R52.reuse, R64 ;  /* 0x0000003430407223 */ /* 0x082fe20000000040 */
[-C--:B------:R-:W-:Y:S01]  /*08c0*/  FFMA R65, R49, R52.reuse, R65 ;  /* 0x0000003431417223 */ /* 0x080fe20000000041 */
[----:B------:R-:W-:Y:S01]  /*08d0*/  LDS.128 R28, [R8+0x200] ;  /* 0x00020000081c7984 */ /* 0x000fe20000000c00 */
[-C--:B------:R-:W-:Y:S01]  /*08e0*/  FFMA R66, R50, R52.reuse, R66 ;  /* 0x0000003432427223 */ /* 0x080fe20000000042 */
[----:B------:R-:W-:Y:S01]  /*08f0*/  FFMA R67, R51, R52, R67 ;  /* 0x0000003433437223 */ /* 0x000fe20000000043 */
[-C--:B------:R-:W-:Y:S01]  /*0900*/  FFMA R72, R48, R53.reuse, R72 ;  /* 0x0000003530487223 */ /* 0x080fe20000000048 */
[----:B------:R-:W0:Y:S01]  /*0910*/  LDS.128 R16, [R22+0x200] ;  /* 0x0002000016107984 */ /* 0x000e220000000c00 */
[-C--:B------:R-:W-:Y:S01]  /*0920*/  FFMA R73, R49, R53.reuse, R73 ;  /* 0x0000003531497223 */ /* 0x080fe20000000049 */
[-C--:B------:R-:W-:Y:S01]  /*0930*/  FFMA R74, R50, R53.reuse, R74 ;  /* 0x00000035324a7223 */ /* 0x080fe2000000004a */
[----:B------:R-:W-:Y:S01]  /*0940*/  FFMA R75, R51, R53, R75 ;  /* 0x00000035334b7223 */ /* 0x000fe2000000004b */
[----:B------:R-:W1:Y:S01]  /*0950*/  LDS.128 R24, [R8+0x210] ;  /* 0x0002100008187984 */ /* 0x000e620000000c00 */
[-C--:B------:R-:W-:Y:S01]  /*0960*/  FFMA R80, R48, R54.reuse, R80 ;  /* 0x0000003630507223 */ /* 0x080fe20000000050 */
[-C--:B------:R-:W-:Y:S01]  /*0970*/  FFMA R81, R49, R54.reuse, R81 ;  /* 0x0000003631517223 */ /* 0x080fe20000000051 */
[-C--:B------:R-:W-:Y:S01]  /*0980*/  FFMA R82, R50, R54.reuse, R82 ;  /* 0x0000003632527223 */ /* 0x080fe20000000052 */
[----:B------:R-:W-:Y:S01]  /*0990*/  FFMA R83, R51, R54, R83 ;  /* 0x0000003633537223 */ /* 0x000fe20000000053 */
[-C--:B------:R-:W-:Y:S01]  /*09a0*/  FFMA R38, R48, R55.reuse, R88 ;  /* 0x0000003730267223 */ /* 0x080fe20000000058 */
[-C--:B------:R-:W-:Y:S01]  /*09b0*/  FFMA R36, R49, R55.reuse, R89 ;  /* 0x0000003731247223 */ /* 0x080fe20000000059 */
[-C--:B------:R-:W-:Y:S01]  /*09c0*/  FFMA R90, R50, R55.reuse, R90 ;  /* 0x00000037325a7223 */ /* 0x080fe2000000005a */
[----:B------:R-:W-:Y:S01]  /*09d0*/  FFMA R59, R51, R55, R91 ;  /* 0x00000037333b7223 */ /* 0x000fe2000000005b */
[-C--:B------:R-:W-:Y:S01]  /*09e0*/  FFMA R57, R45, R58.reuse, R37 ;  /* 0x0000003a2d397223 */ /* 0x080fe20000000025 */
[----:B------:R-:W2:Y:S01]  /*09f0*/  LDS.128 R48, [R22+0x210] ;  /* 0x0002100016307984 */ /* 0x000ea20000000c00 */
[----:B------:R-:W-:Y:S01]  /*0a00*/  FFMA R58, R47, R58, R39 ;  /* 0x0000003a2f3a7223 */ /* 0x000fe20000000027 */
[C---:B------:R-:W-:Y:S01]  /*0a10*/  FFMA R68, R44.reuse, R52, R68 ;  /* 0x000000342c447223 */ /* 0x040fe20000000044 */
        /* <DEDUP_REMOVED lines=9> */
[-C--:B------:R-:W-:Y:S01]  /*0ab0*/  FFMA R88, R45, R55.reuse, R97 ;  /* 0x000000372d587223 */ /* 0x080fe20000000061 */
[CC--:B------:R-:W-:Y:S01]  /*0ac0*/  FFMA R117, R46.reuse, R55.reuse, R98 ;  /* 0x000000372e757223 */ /* 0x0c0fe20000000062 */
[----:B------:R-:W-:Y:S01]  /*0ad0*/  FFMA R119, R47, R55, R99 ;  /* 0x000000372f777223 */ /* 0x000fe20000000063 */
[-C--:B------:R-:W-:Y:S01]  /*0ae0*/  FFMA R69, R45, R52.reuse, R69 ;  /* 0x000000342d457223 */ /* 0x080fe20000000045 */
[-C--:B------:R-:W-:Y:S01]  /*0af0*/  FFMA R70, R46, R52.reuse, R70 ;  /* 0x000000342e467223 */ /* 0x080fe20000000046 */
[----:B------:R-:W-:Y:S01]  /*0b00*/  FFMA R71, R47, R52, R71 ;  /* 0x000000342f477223 */ /* 0x000fe20000000047 */
[----:B------:R-:W-:Y:S01]  /*0b10*/  UIADD3 UR4, UPT, UPT, UR4, 0x8, URZ ;  /* 0x0000000804047890 */ /* 0x000fe2000fffe0ff */
[C---:B0-----:R-:W-:Y:S01]  /*0b20*/  FFMA R91, R29.reuse, R19, R101 ;  /* 0x000000131d5b7223 */ /* 0x041fe20000000065 */
[-C--:B------:R-:W-:Y:S01]  /*0b30*/  FFMA R118, R28, R16.reuse, R118 ;  /* 0x000000101c767223 */ /* 0x080fe20000000076 */
[-C--:B------:R-:W-:Y:S01]  /*0b40*/  FFMA R116, R29, R16.reuse, R116 ;  /* 0x000000101d747223 */ /* 0x080fe20000000074 */
[-C--:B------:R-:W-:Y:S01]  /*0b50*/  FFMA R62, R30, R16.reuse, R32 ;  /* 0x000000101e3e7223 */ /* 0x080fe20000000020 */
[-C--:B------:R-:W-:Y:S01]  /*0b60*/  FFMA R115, R31, R16.reuse, R115 ;  /* 0x000000101f737223 */ /* 0x080fe20000000073 */
[-C--:B-1----:R-:W-:Y:S01]  /*0b70*/  FFMA R64, R24, R16.reuse, R64 ;  /* 0x0000001018407223 */ /* 0x082fe20000000040 */
        /* <DEDUP_REMOVED lines=20> */
[C---:B--2---:R-:W-:Y:S01]  /*0cc0*/  FFMA R113, R28.reuse, R48, R9 ;  /* 0x000000301c717223 */ /* 0x044fe20000000009 */
[C---:B------:R-:W-:Y:S01]  /*0cd0*/  FFMA R112, R28.reuse, R49, R10 ;  /* 0x000000311c707223 */ /* 0x040fe2000000000a */
[C---:B------:R-:W-:Y:S01]  /*0ce0*/  FFMA R59, R28.reuse, R50, R11 ;  /* 0x000000321c3b7223 */ /* 0x040fe2000000000b */
[----:B------:R-:W-:Y:S01]  /*0cf0*/  FFMA R111, R28, R51, R23 ;  /* 0x000000331c6f7223 */ /* 0x000fe20000000017 */
[C---:B------:R-:W-:Y:S01]  /*0d00*/  FFMA R110, R29.reuse, R48, R110 ;  /* 0x000000301d6e7223 */ /* 0x040fe2000000006e */
        /* <DEDUP_REMOVED lines=11> */
[----:B------:R-:W-:Y:S01]  /*0dc0*/  LDS.128 R32, [R8+0x400] ;  /* 0x0004000008207984 */ /* 0x000fe20000000c00 */
[-C--:B------:R-:W-:Y:S01]  /*0dd0*/  FFMA R66, R24, R18.reuse, R66 ;  /* 0x0000001218427223 */ /* 0x080fe20000000042 */
[CC--:B------:R-:W-:Y:S01]  /*0de0*/  FFMA R74, R25.reuse, R18.reuse, R74 ;  /* 0x00000012194a7223 */ /* 0x0c0fe2000000004a */
[----:B------:R-:W-:Y:S01]  /*0df0*/  FFMA R82, R26, R18, R82 ;  /* 0x000000121a527223 */ /* 0x000fe20000000052 */
[----:B------:R-:W0:Y:S01]  /*0e00*/  LDS.128 R28, [R22+0x410] ;  /* 0x00041000161c7984 */ /* 0x000e220000000c00 */
[-C--:B------:R-:W-:Y:S01]  /*0e10*/  FFMA R67, R24, R19.reuse, R67 ;  /* 0x0000001318437223 */ /* 0x080fe20000000043 */
[CC--:B------:R-:W-:Y:S01]  /*0e20*/  FFMA R75, R25.reuse, R19.reuse, R75 ;  /* 0x00000013194b7223 */ /* 0x0c0fe2000000004b */
[----:B------:R-:W-:Y:S01]  /*0e30*/  FFMA R83, R26, R19, R83 ;  /* 0x000000131a537223 */ /* 0x000fe20000000053 */
[----:B------:R-:W1:Y:S01]  /*0e40*/  LDS.128 R40, [R22+0x400] ;  /* 0x0004000016287984 */ /* 0x000e620000000c00 */
[-C--:B------:R-:W-:Y:S01]  /*0e50*/  FFMA R71, R24, R51.reuse, R71 ;  /* 0x0000003318477223 */ /* 0x080fe20000000047 */
[-C--:B------:R-:W-:Y:S01]  /*0e60*/  FFMA R79, R25, R51.reuse, R79 ;  /* 0x00000033194f7223 */ /* 0x080fe2000000004f */
[-C--:B------:R-:W-:Y:S01]  /*0e70*/  FFMA R87, R26, R51.reuse, R87 ;  /* 0x000000331a577223 */ /* 0x080fe20000000057 */
[----:B------:R-:W2:Y:S01]  /*0e80*/  LDS.128 R36, [R8+0x410] ;  /* 0x0004100008247984 */ /* 0x000ea20000000c00 */
[----:B------:R-:W-:Y:S01]  /*0e90*/  FFMA R7, R27, R51, R119 ;  /* 0x000000331b077223 */ /* 0x000fe20000000077 */
[-C--:B------:R-:W-:Y:S01]  /*0ea0*/  FFMA R68, R24, R48.reuse, R68 ;  /* 0x0000003018447223 */ /* 0x080fe20000000044 */
[-C--:B------:R-:W-:Y:S01]  /*0eb0*/  FFMA R76, R25, R48.reuse, R76 ;  /* 0x00000030194c7223 */ /* 0x080fe2000000004c */
[-C--:B------:R-:W-:Y:S01]  /*0ec0*/  FFMA R84, R26, R48.reuse, R84 ;  /* 0x000000301a547223 */ /* 0x080fe20000000054 */
[----:B------:R-:W-:Y:S01]  /*0ed0*/  FFMA R89, R27, R48, R89 ;  /* 0x000000301b597223 */ /* 0x000fe20000000059 */
[CC--:B------:R-:W-:Y:S01]  /*0ee0*/  FFMA R69, R24.reuse, R49.reuse, R69 ;  /* 0x0000003118457223 */ /* 0x0c0fe20000000045 */
[-C--:B------:R-:W-:Y:S01]  /*0ef0*/  FFMA R70, R24, R50.reuse, R70 ;  /* 0x0000003218467223 */ /* 0x080fe20000000046 */
[CC--:B------:R-:W-:Y:S01]  /*0f00*/  FFMA R77, R25.reuse, R49.reuse, R77 ;  /* 0x00000031194d7223 */ /* 0x0c0fe2000000004d */
[-C--:B------:R-:W-:Y:S01]  /*0f10*/  FFMA R78, R25, R50.reuse, R78 ;  /* 0x00000032194e7223 */ /* 0x080fe2000000004e */
[CC--:B------:R-:W-:Y:S01]  /*0f20*/  FFMA R85, R26.reuse, R49.reuse, R85 ;  /* 0x000000311a557223 */ /* 0x0c0fe20000000055 */
[-C--:B------:R-:W-:Y:S01]  /*0f30*/  FFMA R86, R26, R50.reuse, R86 ;  /* 0x000000321a567223 */ /* 0x080fe20000000056 */
[C---:B------:R-:W-:Y:S01]  /*0f40*/  FFMA R88, R27.reuse, R49, R88 ;  /* 0x000000311b587223 */ /* 0x040fe20000000058 */
[----:B------:R-:W-:-:S02]  /*0f50*/  FFMA R63, R27, R50, R117 ;  /* 0x000000321b3f7223 */ /* 0x000fc40000000075 */
[----:B------:R-:W-:Y:S01]  /*0f60*/  LDS.128 R24, [R22+0x600] ;  /* 0x0006000016187984 */ /* 0x000fe20000000c00 */
[C---:B0-----:R-:W-:Y:S01]  /*0f70*/  FFMA R23, R32.reuse, R30, R59 ;  /* 0x0000001e20177223 */ /* 0x041fe2000000003b */
[C---:B------:R-:W-:Y:S01]  /*0f80*/  FFMA R113, R32.reuse, R28, R113 ;  /* 0x0000001c20717223 */ /* 0x040fe20000000071 */
[----:B------:R-:W0:Y:S01]  /*0f90*/  LDC R59, c[0x0][0x3a0] ;  /* 0x0000e800ff3b7b82 */ /* 0x000e220000000800 */
[----:B------:R-:W-:Y:S01]  /*0fa0*/  FFMA R112, R32, R29, R112 ;  /* 0x0000001d20707223 */ /* 0x000fe20000000070 */
[-C--:B-1----:R-:W-:Y:S01]  /*0fb0*/  FFMA R11, R34, R42.reuse, R17 ;  /* 0x0000002a220b7223 */ /* 0x082fe20000000011 */
[----:B------:R-:W-:Y:S01]  /*0fc0*/  FFMA R48, R35, R42, R16 ;  /* 0x0000002a23307223 */ /* 0x000fe20000000010 */
[-C--:B------:R-:W-:Y:S01]  /*0fd0*/  FFMA R58, R32, R40.reuse, R118 ;  /* 0x00000028203a7223 */ /* 0x080fe20000000076 */
[-C--:B------:R-:W-:Y:S01]  /*0fe0*/  FFMA R57, R33, R40.reuse, R116 ;  /* 0x0000002821397223 */ /* 0x080fe20000000074 */
[-C--:B------:R-:W-:Y:S01]  /*0ff0*/  FFMA R62, R34, R40.reuse, R62 ;  /* 0x00000028223e7223 */ /* 0x080fe2000000003e */
[-C--:B------:R-:W-:Y:S01]  /*1000*/  FFMA R50, R35, R40.reuse, R115 ;  /* 0x0000002823327223 */ /* 0x080fe20000000073 */
[-C--:B--2---:R-:W-:Y:S01]  /*1010*/  FFMA R64, R36, R40.reuse, R64 ;  /* 0x0000002824407223 */ /* 0x084fe20000000040 */
        /* <DEDUP_REMOVED lines=15> */
[----:B0-----:R-:W-:Y:S01]  /*1110*/  ISETP.LE.AND P0, PT, R59, UR4, PT ;  /* 0x000000043b007c0c */ /* 0x001fe2000bf03270 */
[-C--:B------:R-:W-:Y:S01]  /*1120*/  FFMA R82, R38, R42.reuse, R82 ;  /* 0x0000002a26527223 */ /* 0x080fe20000000052 */
[----:B------:R-:W-:Y:S01]  /*1130*/  FFMA R44, R39, R42, R44 ;  /* 0x0000002a272c7223 */ /* 0x000fe2000000002c */
[----:B------:R-:W0:Y:S01]  /*1140*/  LDS.128 R16, [R8+0x600] ;  /* 0x0006000008107984 */ /* 0x000e220000000c00 */
        /* <DEDUP_REMOVED lines=8> */
[----:B------:R-:W-:Y:S01]  /*11d0*/  FFMA R111, R32, R31, R111 ;  /* 0x0000001f206f7223 */ /* 0x000fe2000000006f */
[----:B------:R-:W1:Y:S01]  /*11e0*/  @!P0 S2R R51, SR_CTAID.X ;  /* 0x0000000000338919 */ /* 0x000e620000002500 */
[C---:B------:R-:W-:Y:S01]  /*11f0*/  FFMA R110, R33.reuse, R28, R110 ;  /* 0x0000001c216e7223 */ /* 0x040fe2000000006e */
[C---:B------:R-:W-:Y:S01]  /*1200*/  FFMA R109, R33.reuse, R29, R109 ;  /* 0x0000001d216d7223 */ /* 0x040fe2000000006d */
[C---:B------:R-:W-:Y:S01]  /*1210*/  FFMA R108, R33.reuse, R30, R108 ;  /* 0x0000001e216c7223 */ /* 0x040fe2000000006c */
[----:B------:R-:W2:Y:S01]  /*1220*/  LDS.128 R40, [R8+0x610] ;  /* 0x0006100008287984 */ /* 0x000ea20000000c00 */
        /* <DEDUP_REMOVED lines=23> */
[----:B------:R-:W3:Y:S01]  /*13a0*/  LDS.128 R32, [R22+0x610] ;  /* 0x0006100016207984 */ /* 0x000ee20000000c00 */
[C---:B------:R-:W-:Y:S01]  /*13b0*/  FFMA R63, R39.reuse, R30, R63 ;  /* 0x0000001e273f7223 */ /* 0x040fe2000000003f */
[----:B------:R-:W-:Y:S01]  /*13c0*/  FFMA R7, R39, R31, R7 ;  /* 0x0000001f27077223 */ /* 0x000fe20000000007 */
[----:B------:R-:W4:Y:S01]  /*13d0*/  @!P0 LDC.64 R96, c[0x0][0x388] ;  /* 0x0000e200ff608b82 */ /* 0x000f220000000a00 */
[----:B------:R-:W-:Y:S01]  /*13e0*/  LDS.128 R28, [R8+0x800] ;  /* 0x00080000081c7984 */ /* 0x000fe20000000c00 */
[----:B-1----:R-:W-:Y:S01]  /*13f0*/  @!P0 SHF.L.U32 R51, R51, 0x7, RZ ;  /* 0x0000000733338819 */ /* 0x002fe200000006ff */
[C---:B0-----:R-:W-:Y:S01]  /*1400*/  FFMA R50, R19.reuse, R24, R50 ;  /* 0x0000001813327223 */ /* 0x041fe20000000032 */
[C---:B------:R-:W-:Y:S01]  /*1410*/  FFMA R49, R19.reuse, R25, R49 ;  /* 0x0000001913317223 */ /* 0x040fe20000000031 */
[----:B------:R-:W0:Y:S01]  /*1420*/  LDS.128 R36, [R22+0x800] ;  /* 0x0008000016247984 */ /* 0x000e220000000c00 */
[----:B------:R-:W-:Y:S01]  /*1430*/  FFMA R48, R19, R26, R48 ;  /* 0x0000001a13307223 */ /* 0x000fe20000000030 */
[----:B------:R-:W-:Y:S01]  /*1440*/  @!P0 MOV R98, R4 ;  /* 0x0000000400628202 */ /* 0x000fe20000000f00 */
[-C--:B------:R-:W-:Y:S01]  /*1450*/  FFMA R58, R16, R24.reuse, R58 ;  /* 0x00000018103a7223 */ /* 0x080fe2000000003a */
[----:B------:R-:W-:Y:S01]  /*1460*/  @!P0 MOV R99, R3 ;  /* 0x0000000300638202 */ /* 0x000fe20000000f00 */
        /* <DEDUP_REMOVED lines=12> */
[----:B------:R-:W-:Y:S01]  /*1530*/  FFMA R53, R43, R25, R53 ;  /* 0x000000192b357223 */ /* 0x000fe20000000035 */
[----:B------:R-:W-:Y:S01]  /*1540*/  FFMA R52, R16, R26, R52 ;  /* 0x0000001a10347223 */ /* 0x000fe20000000034 */
[----:B----4-:R-:W-:-:S04]  /*1550*/  @!P0 IMAD.WIDE.U32 R96, R51, 0x4, R96 ;  /* 0x0000000433608825 */ /* 0x010fc800078e0060 */
[-C--:B------:R-:W-:Y:S01]  /*1560*/  FFMA R60, R17, R26.reuse, R60 ;  /* 0x0000001a113c7223 */ /* 0x080fe2000000003c */
[-C--:B------:R-:W-:Y:S01]  /*1570*/  FFMA R11, R18, R26.reuse, R11 ;  /* 0x0000001a120b7223 */ /* 0x080fe2000000000b */
[-C--:B------:R-:W-:Y:S01]  /*1580*/  FFMA R66, R40, R26.reuse, R66 ;  /* 0x0000001a28427223 */ /* 0x080fe20000000042 */
[-C--:B------:R-:W-:Y:S01]  /*1590*/  FFMA R74, R41, R26.reuse, R74 ;  /* 0x0000001a294a7223 */ /* 0x080fe2000000004a */
[----:B------:R-:W-:Y:S01]  /*15a0*/  FFMA R82, R42, R26, R82 ;  /* 0x0000001a2a527223 */ /* 0x000fe20000000052 */
[----:B------:R-:W-:-:S04]  /*15b0*/  @!P0 IMAD.WIDE R96, R6, 0x4, R96 ;  /* 0x0000000406608825 */ /* 0x000fc800078e0260 */
        /* <DEDUP_REMOVED lines=9> */
[C---:B---3--:R-:W-:Y:S01]  /*1650*/  FFMA R113, R16.reuse, R32, R113 ;  /* 0x0000002010717223 */ /* 0x048fe20000000071 */
[----:B------:R-:W1:Y:S01]  /*1660*/  LDS.128 R24, [R8+0x810] ;  /* 0x0008100008187984 */ /* 0x000e620000000c00 */
        /* <DEDUP_REMOVED lines=28> */
[----:B-----5:R-:W5:Y:S01]  /*1830*/  @!P0 LDG.E.128.CONSTANT R92, desc[UR8][R98.64] ;  /* 0x00000008625c8981 */ /* 0x020f62000c1e9d00 */
[C---:B------:R-:W-:Y:S01]  /*1840*/  FFMA R88, R43.reuse, R33, R88 ;  /* 0x000000212b587223 */ /* 0x040fe20000000058 */
[C---:B------:R-:W-:Y:S01]  /*1850*/  FFMA R63, R43.reuse, R34, R63 ;  /* 0x000000222b3f7223 */ /* 0x040fe2000000003f */
[----:B------:R-:W-:Y:S01]  /*1860*/  FFMA R7, R43, R35, R7 ;  /* 0x000000232b077223 */ /* 0x000fe20000000007 */
[----:B------:R-:W2:Y:S01]  /*1870*/  LDS.128 R16, [R22+0x810] ;  /* 0x0008100016107984 */ /* 0x000ea20000000c00 */
[C---:B0-----:R-:W-:Y:S01]  /*1880*/  FFMA R40, R31.reuse, R36, R50 ;  /* 0x000000241f287223 */ /* 0x041fe20000000032 */
[CC--:B------:R-:W-:Y:S01]  /*1890*/  FFMA R41, R31.reuse, R37.reuse, R49 ;  /* 0x000000251f297223 */ /* 0x0c0fe20000000031 */
[-C--:B------:R-:W-:Y:S01]  /*18a0*/  FFMA R42, R31, R38.reuse, R48 ;  /* 0x000000261f2a7223 */ /* 0x080fe20000000030 */
[----:B------:R0:W5:Y:S01]  /*18b0*/  @!P0 LDG.E.128.CONSTANT R12, desc[UR8][R96.64] ;  /* 0x00000008600c8981 */ /* 0x000162000c1e9d00 */
[-C--:B------:R-:W-:Y:S01]  /*18c0*/  FFMA R52, R28, R38.reuse, R52 ;  /* 0x000000261c347223 */ /* 0x080fe20000000034 */
[-C--:B------:R-:W-:Y:S01]  /*18d0*/  FFMA R60, R29, R38.reuse, R60 ;  /* 0x000000261d3c7223 */ /* 0x080fe2000000003c */
[-C--:B------:R-:W-:Y:S01]  /*18e0*/  FFMA R11, R30, R38.reuse, R11 ;  /* 0x000000261e0b7223 */ /* 0x080fe2000000000b */
[----:B------:R-:W-:Y:S01]  /*18f0*/  LDS.128 R32, [R8+0xa10] ;  /* 0x000a100008207984 */ /* 0x000fe20000000c00 */
[-C--:B-1----:R-:W-:Y:S01]  /*1900*/  FFMA R66, R24, R38.reuse, R66 ;  /* 0x0000002618427223 */ /* 0x082fe20000000042 */
[-C--:B------:R-:W-:Y:S01]  /*1910*/  FFMA R74, R25, R38.reuse, R74 ;  /* 0x00000026194a7223 */ /* 0x080fe2000000004a */
[-C--:B------:R-:W-:Y:S01]  /*1920*/  FFMA R82, R26, R38.reuse, R82 ;  /* 0x000000261a527223 */ /* 0x080fe20000000052 */
[----:B------:R-:W-:Y:S01]  /*1930*/  LDS.128 R48, [R22+0xa00] ;  /* 0x000a000016307984 */ /* 0x000fe20000000c00 */
[----:B------:R-:W-:Y:S01]  /*1940*/  FFMA R44, R27, R38, R44 ;  /* 0x000000261b2c7223 */ /* 0x000fe2000000002c */
[-C--:B------:R-:W-:Y:S01]  /*1950*/  FFMA R58, R28, R36.reuse, R58 ;  /* 0x000000241c3a7223 */ /* 0x080fe2000000003a */
[-C--:B------:R-:W-:Y:S01]  /*1960*/  FFMA R57, R29, R36.reuse, R57 ;  /* 0x000000241d397223 */ /* 0x080fe20000000039 */
[----:B0-----:R-:W0:Y:S01]  /*1970*/  LDS.128 R96, [R8+0xa00] ;  /* 0x000a000008607984 */ /* 0x001e220000000c00 */
        /* <DEDUP_REMOVED lines=20> */
[----:B------:R-:W-:-:S02]  /*1ac0*/  ISETP.LE.AND P1, PT, R59, UR4, PT ;  /* 0x000000043b007c0c */ /* 0x000fc4000bf23270 */
[----:B------:R-:W-:Y:S01]  /*1ad0*/  ISETP.LE.AND P0, PT, R59, UR4, PT ;  /* 0x000000043b007c0c */ /* 0x000fe2000bf03270 */
        /* <DEDUP_REMOVED lines=16> */
[-C--:B0-----:R-:W-:Y:S01]  /*1be0*/  FFMA R52, R96, R50.reuse, R52 ;  /* 0x0000003260347223 */ /* 0x081fe20000000034 */
[----:B------:R-:W0:Y:S01]  /*1bf0*/  LDS.128 R28, [R22+0xa10] ;  /* 0x000a1000161c7984 */ /* 0x000e220000000c00 */
[-C--:B------:R-:W-:Y:S01]  /*1c00*/  FFMA R60, R97, R50.reuse, R60 ;  /* 0x00000032613c7223 */ /* 0x080fe2000000003c */
[-C--:B------:R-:W-:Y:S01]  /*1c10*/  FFMA R11, R98, R50.reuse, R11 ;  /* 0x00000032620b7223 */ /* 0x080fe2000000000b */
[-C--:B------:R-:W-:Y:S01]  /*1c20*/  FFMA R42, R99, R50.reuse, R42 ;  /* 0x00000032632a7223 */ /* 0x080fe2000000002a */
[-C--:B------:R-:W-:Y:S01]  /*1c30*/  FFMA R66, R32, R50.reuse, R66 ;  /* 0x0000003220427223 */ /* 0x080fe20000000042 */
[-C--:B------:R-:W-:Y:S01]  /*1c40*/  FFMA R74, R33, R50.reuse, R74 ;  /* 0x00000032214a7223 */ /* 0x080fe2000000004a */
        /* <DEDUP_REMOVED lines=17> */
[----:B------:R-:W-:Y:S01]  /*1d60*/  FFMA R50, R35, R50, R44 ;  /* 0x0000003223327223 */ /* 0x000fe2000000002c */
[----:B------:R-:W-:Y:S01]  /*1d70*/  LDS.128 R100, [R8+0xc00] ;  /* 0x000c000008647984 */ /* 0x000fe20000000c00 */
[-C--:B------:R-:W-:Y:S01]  /*1d80*/  FFMA R58, R96, R48.reuse, R58 ;  /* 0x00000030603a7223 */ /* 0x080fe2000000003a */
[-C--:B------:R-:W-:Y:S01]  /*1d90*/  FFMA R57, R97, R48.reuse, R57 ;  /* 0x0000003061397223 */ /* 0x080fe20000000039 */
[-C--:B------:R-:W-:Y:S01]  /*1da0*/  FFMA R62, R98, R48.reuse, R62 ;  /* 0x00000030623e7223 */ /* 0x080fe2000000003e */
[----:B------:R-:W-:Y:S01]  /*1db0*/  LDS.128 R16, [R8+0xc10] ;  /* 0x000c100008107984 */ /* 0x000fe20000000c00 */
[-C--:B------:R-:W-:Y:S01]  /*1dc0*/  FFMA R40, R99, R48.reuse, R40 ;  /* 0x0000003063287223 */ /* 0x080fe20000000028 */
[-C--:B------:R-:W-:Y:S01]  /*1dd0*/  FFMA R64, R32, R48.reuse, R64 ;  /* 0x0000003020407223 */ /* 0x080fe20000000040 */
[-C--:B------:R-:W-:Y:S01]  /*1de0*/  FFMA R72, R33, R48.reuse, R72 ;  /* 0x0000003021487223 */ /* 0x080fe20000000048 */
[----:B------:R-:W1:Y:S01]  /*1df0*/  LDS.128 R44, [R22+0xc00] ;  /* 0x000c0000162c7984 */ /* 0x000e620000000c00 */
[-C--:B------:R-:W-:Y:S01]  /*1e00*/  FFMA R80, R34, R48.reuse, R80 ;  /* 0x0000003022507223 */ /* 0x080fe20000000050 */
[----:B------:R-:W-:Y:S01]  /*1e10*/  FFMA R56, R35, R48, R56 ;  /* 0x0000003023387223 */ /* 0x000fe20000000038 */
[-C--:B------:R-:W-:Y:S01]  /*1e20*/  FFMA R55, R96, R49.reuse, R55 ;  /* 0x0000003160377223 */ /* 0x080fe20000000037 */
[----:B------:R-:W2:Y:S01]  /*1e30*/  LDS.128 R24, [R22+0xc10] ;  /* 0x000c100016187984 */ /* 0x000ea20000000c00 */
        /* <DEDUP_REMOVED lines=15> */
[C---:B0-----:R-:W-:Y:S01]  /*1f30*/  FFMA R113, R96.reuse, R28, R113 ;  /* 0x0000001c60717223 */ /* 0x041fe20000000071 */
        /* <DEDUP_REMOVED lines=24> */
[CC--:B------:R-:W-:Y:S01]  /*20c0*/  FFMA R105, R99.reuse, R29.reuse, R105 ;  /* 0x0000001d63697223 */ /* 0x0c0fe20000000069 */
[----:B------:R-:W-:Y:S01]  /*20d0*/  FFMA R104, R99, R30, R104 ;  /* 0x0000001e63687223 */ /* 0x000fe20000000068 */
[C---:B------:R-:W-:Y:S01]  /*20e0*/  FFMA R84, R34.reuse, R28, R84 ;  /* 0x0000001c22547223 */ /* 0x040fe20000000054 */
[C---:B------:R-:W-:Y:S01]  /*20f0*/  FFMA R85, R34.reuse, R29, R85 ;  /* 0x0000001d22557223 */ /* 0x040fe20000000055 */
[C---:B------:R-:W-:Y:S01]  /*2100*/  FFMA R86, R34.reuse, R30, R86 ;  /* 0x0000001e22567223 */ /* 0x040fe20000000056 */
[----:B------:R-:W-:Y:S01]  /*2110*/  FFMA R87, R34, R31, R87 ;  /* 0x0000001f22577223 */ /* 0x000fe20000000057 */
[C---:B-1----:R-:W-:Y:S01]  /*2120*/  FFMA R32, R102.reuse, R44, R62 ;  /* 0x0000002c66207223 */ /* 0x042fe2000000003e */
[----:B------:R-:W-:Y:S01]  /*2130*/  FFMA R33, R102, R45, R61 ;  /* 0x0000002d66217223 */ /* 0x000fe2000000003d */
[CC--:B------:R-:W-:Y:S01]  /*2140*/  FFMA R51, R101.reuse, R46.reuse, R60 ;  /* 0x0000002e65337223 */ /* 0x0c0fe2000000003c */
        /* <DEDUP_REMOVED lines=8> */
[----:B------:R-:W-:Y:S01]  /*21d0*/  FFMA R34, R102, R46, R11 ;  /* 0x0000002e66227223 */ /* 0x000fe2000000000b */
[----:B------:R-:W-:Y:S01]  /*21e0*/  LDS.128 R60, [R8+0xe00] ;  /* 0x000e0000083c7984 */ /* 0x000fe20000000c00 */
[----:B------:R-:W-:Y:S01]  /*21f0*/  FFMA R47, R19, R47, R9 ;  /* 0x0000002f132f7223 */ /* 0x000fe20000000009 */
[-C--:B------:R-:W-:Y:S01]  /*2200*/  FFMA R58, R100, R44.reuse, R58 ;  /* 0x0000002c643a7223 */ /* 0x080fe2000000003a */
[-C--:B------:R-:W-:Y:S01]  /*2210*/  FFMA R57, R101, R44.reuse, R57 ;  /* 0x0000002c65397223 */ /* 0x080fe20000000039 */
[----:B------:R-:W0:Y:S01]  /*2220*/  LDS.128 R88, [R22+0xe00] ;  /* 0x000e000016587984 */ /* 0x000e220000000c00 */
[-C--:B------:R-:W-:Y:S01]  /*2230*/  FFMA R40, R103, R44.reuse, R40 ;  /* 0x0000002c67287223 */ /* 0x080fe20000000028 */
[-C--:B------:R-:W-:Y:S01]  /*2240*/  FFMA R64, R16, R44.reuse, R64 ;  /* 0x0000002c10407223 */ /* 0x080fe20000000040 */
[-C--:B------:R-:W-:Y:S01]  /*2250*/  FFMA R72, R17, R44.reuse, R72 ;  /* 0x0000002c11487223 */ /* 0x080fe20000000048 */
[----:B------:R-:W1:Y:S01]  /*2260*/  LDS.128 R8, [R8+0xe10] ;  /* 0x000e100008087984 */ /* 0x000e620000000c00 */
        /* <DEDUP_REMOVED lines=15> */
[C---:B--2---:R-:W-:Y:S01]  /*2360*/  FFMA R44, R100.reuse, R26, R23 ;  /* 0x0000001a642c7223 */ /* 0x044fe20000000017 */
[CC--:B------:R-:W-:Y:S01]  /*2370*/  FFMA R46, R100.reuse, R24.reuse, R113 ;  /* 0x00000018642e7223 */ /* 0x0c0fe20000000071 */
        /* <DEDUP_REMOVED lines=16> */
[----:B------:R-:W-:Y:S01]  /*2480*/  FFMA R100, R19, R26, R96 ;  /* 0x0000001a13647223 */ /* 0x000fe20000000060 */
[-C--:B------:R-:W-:Y:S01]  /*2490*/  FFMA R71, R16, R27.reuse, R71 ;  /* 0x0000001b10477223 */ /* 0x080fe20000000047 */
[----:B------:R2:W3:Y:S01]  /*24a0*/  LDS.128 R96, [R22+0xe10] ;  /* 0x000e100016607984 */ /* 0x0004e20000000c00 */
[-C--:B------:R-:W-:Y:S01]  /*24b0*/  FFMA R79, R17, R27.reuse, R79 ;  /* 0x0000001b114f7223 */ /* 0x080fe2000000004f */
[-C--:B------:R-:W-:Y:S01]  /*24c0*/  FFMA R87, R18, R27.reuse, R87 ;  /* 0x0000001b12577223 */ /* 0x080fe20000000057 */
[----:B------:R-:W-:Y:S01]  /*24d0*/  FFMA R7, R19, R27, R7 ;  /* 0x0000001b13077223 */ /* 0x000fe20000000007 */
[C---:B------:R-:W-:Y:S01]  /*24e0*/  FFMA R68, R16.reuse, R24, R68 ;  /* 0x0000001810447223 */ /* 0x040fe20000000044 */
[CC--:B------:R-:W-:Y:S01]  /*24f0*/  FFMA R69, R16.reuse, R25.reuse, R69 ;  /* 0x0000001910457223 */ /* 0x0c0fe20000000045 */
[----:B------:R-:W-:Y:S01]  /*2500*/  FFMA R70, R16, R26, R70 ;  /* 0x0000001a10467223 */ /* 0x000fe20000000046 */
[C---:B------:R-:W-:Y:S01]  /*2510*/  FFMA R76, R17.reuse, R24, R76 ;  /* 0x00000018114c7223 */ /* 0x040fe2000000004c */
[CC--:B------:R-:W-:Y:S01]  /*2520*/  FFMA R77, R17.reuse, R25.reuse, R77 ;  /* 0x00000019114d7223 */ /* 0x0c0fe2000000004d */
[----:B------:R-:W-:Y:S01]  /*2530*/  FFMA R78, R17, R26, R78 ;  /* 0x0000001a114e7223 */ /* 0x000fe2000000004e */
[C---:B------:R-:W-:Y:S01]  /*2540*/  FFMA R84, R18.reuse, R24, R84 ;  /* 0x0000001812547223 */ /* 0x040fe20000000054 */
[C---:B------:R-:W-:Y:S01]  /*2550*/  FFMA R85, R18.reuse, R25, R85 ;  /* 0x0000001912557223 */ /* 0x040fe20000000055 */
[----:B------:R-:W-:Y:S01]  /*2560*/  FFMA R86, R18, R26, R86 ;  /* 0x0000001a12567223 */ /* 0x000fe20000000056 */
[-C--:B0-----:R-:W-:Y:S01]  /*2570*/  FFMA R19, R60, R91.reuse, R49 ;  /* 0x0000005b3c137223 */ /* 0x081fe20000000031 */
[-C--:B------:R-:W-:Y:S01]  /*2580*/  FFMA R27, R61, R91.reuse, R48 ;  /* 0x0000005b3d1b7223 */ /* 0x080fe20000000030 */
[-C--:B------:R-:W-:Y:S01]  /*2590*/  FFMA R35, R62, R91.reuse, R35 ;  /* 0x0000005b3e237223 */ /* 0x080fe20000000023 */
[-C--:B------:R-:W-:Y:S01]  /*25a0*/  FFMA R43, R63, R91.reuse, R43 ;  /* 0x0000005b3f2b7223 */ /* 0x080fe2000000002b */
[-C--:B-1----:R-:W-:Y:S01]  /*25b0*/  FFMA R67, R8, R91.reuse, R67 ;  /* 0x0000005b08437223 */ /* 0x082fe20000000043 */
        /* <DEDUP_REMOVED lines=27> */
[----:B------:R-:W-:-:S02]  /*2770*/  LEA R51, R5, R20, 0xc ;  /* 0x0000001405337211 */ /* 0x000fc400078e60ff */
[----:B------:R-:W-:Y:S01]  /*2780*/  LEA R47, R5, R21, 0xc ;  /* 0x00000015052f7211 */ /* 0x000fe200078e60ff */
[----:B--23--:R-:W-:Y:S06]  /*2790*/  @P1 BRA `(.L_x_0) ;  /* 0x0000000000541947 */ /* 0x00cfec0003800000 */
[----:B------:R-:W-:Y:S02]  /*27a0*/  LEA R48, R2, R0, 0x4 ;  /* 0x0000000002307211 */ /* 0x000fe400078e20ff */
[----:B------:R-:W-:Y:S02]  /*27b0*/  SHF.L.U32 R22, R0, 0xb, RZ ;  /* 0x0000000b00167819 */ /* 0x000fe400000006ff */
[C---:B------:R-:W-:Y:S02]  /*27c0*/  LOP3.LUT R50, R48.reuse, 0xffff, RZ, 0xc0, !PT ;  /* 0x0000ffff30327812 */ /* 0x040fe400078ec0ff */
[----:B------:R-:W-:Y:S02]  /*27d0*/  SHF.L.U32 R48, R48, 0x4, RZ ;  /* 0x0000000430307819 */ /* 0x000fe400000006ff */
[----:B------:R-:W-:Y:S02]  /*27e0*/  LEA R20, R5, R20, 0xc ;  /* 0x0000001405147211 */ /* 0x000fe400078e60ff */
[----:B------:R-:W-:-:S02]  /*27f0*/  LOP3.LUT R49, R22, 0x800, RZ, 0xc0, !PT ;  /* 0x0000080016317812 */ /* 0x000fc400078ec0ff */
[----:B------:R-:W-:Y:S02]  /*2800*/  SHF.R.U32.HI R50, RZ, 0x1, R50 ;  /* 0x00000001ff327819 */ /* 0x000fe40000011632 */
[C---:B------:R-:W-:Y:S02]  /*2810*/  LOP3.LUT R22, R48.reuse, 0x7fe00, RZ, 0xc0, !PT ;  /* 0x0007fe0030167812 */ /* 0x040fe400078ec0ff */
[----:B------:R-:W-:Y:S02]  /*2820*/  LOP3.LUT R48, R48, 0x1f0, RZ, 0xc0, !PT ;  /* 0x000001f030307812 */ /* 0x000fe400078ec0ff */
[----:B------:R-:W-:Y:S02]  /*2830*/  IADD3 R20, PT, PT, R49, R20, RZ ;  /* 0x0000001431147210 */ /* 0x000fe40007ffe0ff */
[----:B------:R-:W-:Y:S02]  /*2840*/  LOP3.LUT R49, R50, 0xffff, RZ, 0xc0, !PT ;  /* 0x0000ffff32317812 */ /* 0x000fe400078ec0ff */
[----:B------:R-:W-:-:S02]  /*2850*/  IADD3 R22, PT, PT, R48, R21, R22 ;  /* 0x0000001530167210 */ /* 0x000fc40007ffe016 */
[----:B------:R-:W-:Y:S02]  /*2860*/  LEA R20, R49, R20, 0x2 ;  /* 0x0000001431147211 */ /* 0x000fe400078e10ff */
[C---:B------:R-:W-:Y:S02]  /*2870*/  LEA R22, R5.reuse, R22, 0xc ;  /* 0x0000001605167211 */ /* 0x040fe400078e60ff */
[----:B------:R-:W-:Y:S01]  /*2880*/  LOP3.LUT R5, R5, 0x1, RZ, 0x3c, !PT ;  /* 0x0000000105057812 */ /* 0x000fe200078e3cff */
[----:B-----5:R0:W-:Y:S04]  /*2890*/  STS [R20], R92 ;  /* 0x0000005c14007388 */ /* 0x0201e80000000800 */
[----:B------:R0:W-:Y:S04]  /*28a0*/  STS [R20+0x200], R93 ;  /* 0x0002005d14007388 */ /* 0x0001e80000000800 */
[----:B------:R0:W-:Y:S04]  /*28b0*/  STS [R20+0x400], R94 ;  /* 0x0004005e14007388 */ /* 0x0001e80000000800 */
[----:B------:R0:W-:Y:S04]  /*28c0*/  STS [R20+0x600], R95 ;  /* 0x0006005f14007388 */ /* 0x0001e80000000800 */
[----:B------:R0:W-:Y:S01]  /*28d0*/  STS.128 [R22], R12 ;  /* 0x0000000c16007388 */ /* 0x0001e20000000c00 */
[----:B------:R-:W-:Y:S06]  /*28e0*/  BAR.SYNC.DEFER_BLOCKING 0x0 ;  /* 0x0000000000007b1d */ /* 0x000fec0000010000 */
.L_x_0:
[----:B------:R-:W-:Y:S01]  /*28f0*/  LEA R108, R2, R51, 0x5 ;  /* 0x00000033026c7211 */ /* 0x000fe200078e28ff */
[----:B0-----:R-:W-:Y:S01]  /*2900*/  FFMA R20, R60, R96, R46 ;  /* 0x000000603c147223 */ /* 0x001fe2000000002e */
[----:B------:R-:W-:Y:S01]  /*2910*/  LEA R109, R0, R47, 0x5 ;  /* 0x0000002f006d7211 */ /* 0x000fe200078e28ff */
[C---:B------:R-:W-:Y:S01]  /*2920*/  FFMA R21, R60.reuse, R97, R45 ;  /* 0x000000613c157223 */ /* 0x040fe2000000002d */
[----:B------:R-:W-:Y:S01]  /*2930*/  FFMA R22, R60, R98, R44 ;  /* 0x000000623c167223 */ /* 0x000fe2000000002c */
[----:B------:R3:W0:Y:S01]  /*2940*/  LDS.128 R56, [R108] ;  /* 0x000000006c387984 */ /* 0x0006220000000c00 */
[----:B------:R-:W1:Y:S01]  /*2950*/  LDC R107, c[0x0][0x39c] ;  /* 0x0000e700ff6b7b82 */ /* 0x000e620000000800 */
[----:B------:R-:W-:Y:S01]  /*2960*/  IADD3 R4, P1, PT, R4, 0x20, RZ ;  /* 0x0000002004047810 */ /* 0x000fe20007f3e0ff */
[----:B------:R-:W-:Y:S01]  /*2970*/  FFMA R23, R60, R99, R23 ;  /* 0x000000633c177223 */ /* 0x000fe20000000017 */
[----:B------:R3:W2:Y:S01]  /*2980*/  LDS.128 R52, [R108+0x10] ;  /* 0x000010006c347984 */ /* 0x0006a20000000c00 */
[C---:B------:R-:W-:Y:S01]  /*2990*/  FFMA R28, R61.reuse, R96, R28 ;  /* 0x000000603d1c7223 */ /* 0x040fe2000000001c */
[C---:B------:R-:W-:Y:S01]  /*29a0*/  FFMA R29, R61.reuse, R97, R29 ;  /* 0x000000613d1d7223 */ /* 0x040fe2000000001d */
[C---:B------:R-:W-:Y:S01]  /*29b0*/  FFMA R30, R61.reuse, R98, R30 ;  /* 0x000000623d1e7223 */ /* 0x040fe2000000001e */
[----:B------:R3:W4:Y:S01]  /*29c0*/  LDS.128 R48, [R109] ;  /* 0x000000006d307984 */ /* 0x0007220000000c00 */
[----:B------:R-:W-:Y:S01]  /*29d0*/  FFMA R31, R61, R99, R31 ;  /* 0x000000633d1f7223 */ /* 0x000fe2000000001f */
[C---:B------:R-:W-:Y:S01]  /*29e0*/  FFMA R36, R62.reuse, R96, R36 ;  /* 0x000000603e247223 */ /* 0x040fe20000000024 */
[C---:B------:R-:W-:Y:S01]  /*29f0*/  FFMA R37, R62.reuse, R97, R37 ;  /* 0x000000613e257223 */ /* 0x040fe20000000025 */
[----:B------:R3:W0:Y:S01]  /*2a00*/  LDS.128 R44, [R109+0x10] ;  /* 0x000010006d2c7984 */ /* 0x0006220000000c00 */
        /* <DEDUP_REMOVED lines=22> */
[----:B------:R-:W-:-:S02]  /*2b70*/  IADD3.X R3, PT, PT, RZ, R3, RZ, P1, !PT ;  /* 0x00000003ff037210 */ /* 0x000fc40000ffe4ff */
[----:B-1----:R-:W-:Y:S01]  /*2b80*/  LEA R6, R107, R6, 0x3 ;  /* 0x000000066b067211 */ /* 0x002fe200078e18ff */
[----:B--234-:R-:W-:Y:S06]  /*2b90*/  @!P0 BRA `(.L_x_1) ;  /* 0xffffffd800988947 */ /* 0x01cfec000383ffff */
[----:B------:R-:W1:Y:S01]  /*2ba0*/  S2R R3, SR_CTAID.Y ;  /* 0x0000000000037919 */ /* 0x000e620000002600 */
[----:B------:R-:W2:Y:S01]  /*2bb0*/  LDC.64 R4, c[0x0][0x390] ;  /* 0x0000e400ff047b82 */ /* 0x000ea20000000a00 */
[----:B------:R-:W3:Y:S01]  /*2bc0*/  S2R R7, SR_CTAID.X ;  /* 0x0000000000077919 */ /* 0x000ee20000002500 */
[----:B-1----:R-:W-:Y:S02]  /*2bd0*/  LEA R2, R3, R2, 0x4 ;  /* 0x0000000203027211 */ /* 0x002fe400078e20ff */
[----:B---3--:R-:W-:Y:S02]  /*2be0*/  LEA R3, R7, R0, 0x4 ;  /* 0x0000000007037211 */ /* 0x008fe400078e20ff */
[----:B------:R-:W-:Y:S02]  /*2bf0*/  SHF.L.U32 R0, R2, 0x3, RZ ;  /* 0x0000000302007819 */ /* 0x000fe400000006ff */
[----:B------:R-:W-:-:S05]  /*2c00*/  SHF.L.U32 R2, R3, 0x3, RZ ;  /* 0x0000000303027819 */ /* 0x000fca00000006ff */
[----:B------:R-:W-:-:S04]  /*2c10*/  IMAD R3, R0, R107, R2 ;  /* 0x0000006b00037224 */ /* 0x000fc800078e0202 */
[----:B--2---:R-:W-:-:S05]  /*2c20*/  IMAD.WIDE R2, R3, 0x4, R4 ;  /* 0x0000000403027825 */ /* 0x004fca00078e0204 */
[----:B------:R1:W-:Y:S01]  /*2c30*/  STG.E.128 desc[UR8][R2.64], R16 ;  /* 0x0000001002007986 */ /* 0x0003e2000c101d08 */
[----:B------:R-:W-:-:S03]  /*2c40*/  IMAD.WIDE R4, R107, 0x4, R2 ;  /* 0x000000046b047825 */ /* 0x000fc600078e0202 */
[----:B------:R-:W-:Y:S01]  /*2c50*/  STG.E.128 desc[UR8][R2.64+0x10], R20 ;  /* 0x0000101402007986 */ /* 0x000fe2000c101d08 */
[----:B------:R-:W-:-:S03]  /*2c60*/  IMAD.WIDE R6, R107, 0x4, R4 ;  /* 0x000000046b067825 */ /* 0x000fc600078e0204 */
[----:B------:R-:W-:Y:S04]  /*2c70*/  STG.E.128 desc[UR8][R4.64], R24 ;  /* 0x0000001804007986 */ /* 0x000fe8000c101d08 */
[----:B------:R-:W-:Y:S01]  /*2c80*/  STG.E.128 desc[UR8][R4.64+0x10], R28 ;  /* 0x0000101c04007986 */ /* 0x000fe2000c101d08 */
[----:B------:R-:W-:-:S03]  /*2c90*/  IMAD.WIDE R8, R107, 0x4, R6 ;  /* 0x000000046b087825 */ /* 0x000fc600078e0206 */
[----:B------:R-:W-:Y:S01]  /*2ca0*/  STG.E.128 desc[UR8][R6.64], R32 ;  /* 0x0000002006007986 */ /* 0x000fe2000c101d08 */
[----:B------:R-:W-:-:S03]  /*2cb0*/  IMAD.WIDE R10, R107, 0x4, R8 ;  /* 0x000000046b0a7825 */ /* 0x000fc600078e0208 */
[----:B------:R-:W-:Y:S04]  /*2cc0*/  STG.E.128 desc[UR8][R6.64+0x10], R36 ;  /* 0x0000102406007986 */ /* 0x000fe8000c101d08 */
[----:B------:R-:W-:Y:S01]  /*2cd0*/  STG.E.128 desc[UR8][R8.64], R40 ;  /* 0x0000002808007986 */ /* 0x000fe2000c101d08 */
[----:B-----5:R-:W-:-:S03]  /*2ce0*/  IMAD.WIDE R12, R107, 0x4, R10 ;  /* 0x000000046b0c7825 */ /* 0x020fc600078e020a */
[----:B------:R-:W-:Y:S01]  /*2cf0*/  STG.E.128 desc[UR8][R8.64+0x10], R60 ;  /* 0x0000103c08007986 */ /* 0x000fe2000c101d08 */
[----:B------:R-:W-:-:S03]  /*2d00*/  IMAD.WIDE R14, R107, 0x4, R12 ;  /* 0x000000046b0e7825 */ /* 0x000fc600078e020c */
[----:B------:R-:W-:Y:S04]  /*2d10*/  STG.E.128 desc[UR8][R10.64], R64 ;  /* 0x000000400a007986 */ /* 0x000fe8000c101d08 */
[----:B------:R-:W-:Y:S01]  /*2d20*/  STG.E.128 desc[UR8][R10.64+0x10], R68 ;  /* 0x000010440a007986 */ /* 0x000fe2000c101d08 */
[----:B-1----:R-:W-:-:S03]  /*2d30*/  IMAD.WIDE R16, R107, 0x4, R14 ;  /* 0x000000046b107825 */ /* 0x002fc600078e020e */
[----:B------:R-:W-:Y:S04]  /*2d40*/  STG.E.128 desc[UR8][R12.64], R72 ;  /* 0x000000480c007986 */ /* 0x000fe8000c101d08 */
[----:B------:R-:W-:Y:S04]  /*2d50*/  STG.E.128 desc[UR8][R12.64+0x10], R76 ;  /* 0x0000104c0c007986 */ /* 0x000fe8000c101d08 */
[----:B------:R-:W-:Y:S04]  /*2d60*/  STG.E.128 desc[UR8][R14.64], R80 ;  /* 0x000000500e007986 */ /* 0x000fe8000c101d08 */
[----:B------:R-:W-:Y:S04]  /*2d70*/  STG.E.128 desc[UR8][R14.64+0x10], R84 ;  /* 0x000010540e007986 */ /* 0x000fe8000c101d08 */
[----:B------:R-:W-:Y:S04]  /*2d80*/  STG.E.128 desc[UR8][R16.64], R88 ;  /* 0x0000005810007986 */ /* 0x000fe8000c101d08 */
[----:B------:R-:W-:Y:S01]  /*2d90*/  STG.E.128 desc[UR8][R16.64+0x10], R96 ;  /* 0x0000106010007986 */ /* 0x000fe2000c101d08 */
[----:B------:R-:W-:Y:S05]  /*2da0*/  EXIT ;  /* 0x000000000000794d */ /* 0x000fea0003800000 */
.L_x_2:
[----:B------:R-:W-:-:S00]  /*2db0*/  BRA `(.L_x_2) ;  /* 0xfffffffc00fc7947 */ /* 0x000fc0000383ffff */
[----:B------:R-:W-:-:S00]  /*2dc0*/  NOP ;  /* 0x0000000000007918 */ /* 0x000fc00000000000 */
        /* <DEDUP_REMOVED lines=11> */
.L_x_3:


//--------------------- .nv.shared._Z12Sgemm_kernelILi128ELi8ELi128ELi8ELi8ELb0EEvPfS0_S0_iii --------------------------
	.section	.nv.shared._Z12Sgemm_kernelILi128ELi8ELi128ELi8ELi8ELb0EEvPfS0_S0_iii,"aw",@nobits
	.sectionflags	@""
	.align	4
.nv.shared._Z12Sgemm_kernelILi128ELi8ELi128ELi8ELi8ELb0EEvPfS0_S0_iii:
	.zero		17408


//--------------------- .nv.shared.reserved.0     --------------------------
	.section	.nv.shared.reserved.0,"aw",@nobits
	.weak		__nv_reservedSMEM_offset_0_alias
	.size		__nv_reservedSMEM_offset_0_alias, 0, 64
	.other		__nv_reservedSMEM_offset_0_alias,@"STO_CUDA_RESERVED_SHARED STV_DEFAULT"
__nv_reservedSMEM_offset_0_alias:
	.zero		0
	.zero		64


//--------------------- .nv.constant0._Z12Sgemm_kernelILi128ELi8ELi128ELi8ELi8ELb0EEvPfS0_S0_iii --------------------------
	.section	.nv.constant0._Z12Sgemm_kernelILi128ELi8ELi128ELi8ELi8ELb0EEvPfS0_S0_iii,"a",@progbits
	.sectionflags	@""
	.align	4
.nv.constant0._Z12Sgemm_kernelILi128ELi8ELi128ELi8ELi8ELb0EEvPfS0_S0_iii:
	.zero		932


//--------------------- SYMBOLS --------------------------

	.type		.nv.reservedSmem.offset0,@object
	.size		.nv.reservedSmem.offset0,0x4
	.type		.nv.reservedSmem.cap,@object
	.size		.nv.reservedSmem.cap,0x4
